//
// Generated by NVIDIA NVVM Compiler
//
// Compiler Build ID: CL-36424714
// Cuda compilation tools, release 13.0, V13.0.88
// Based on NVVM 20.0.0
//

.version 9.0
.target sm_100
.address_size 64

	// .globl	_Z20calculateBucketSizesPiiS_i
.extern .func  (.param .b32 func_retval0) vprintf
(
	.param .b64 vprintf_param_0,
	.param .b64 vprintf_param_1
)
;
.global .align 1 .b8 $str[8] = {37, 100, 58, 32, 37, 100, 10};
.global .align 1 .b8 $str$1[18] = {87, 114, 105, 116, 105, 110, 103, 32, 37, 100, 32, 116, 111, 32, 37, 100, 10};

.visible .entry _Z20calculateBucketSizesPiiS_i(
	.param .u64 .ptr .align 1 _Z20calculateBucketSizesPiiS_i_param_0,
	.param .u32 _Z20calculateBucketSizesPiiS_i_param_1,
	.param .u64 .ptr .align 1 _Z20calculateBucketSizesPiiS_i_param_2,
	.param .u32 _Z20calculateBucketSizesPiiS_i_param_3
)
{
	.local .align 8 .b8 	__local_depot0[8];
	.reg .b64 	%SP;
	.reg .b64 	%SPL;
	.reg .pred 	%p<2>;
	.reg .b32 	%r<14>;
	.reg .b64 	%rd<13>;

	mov.u64 	%SPL, __local_depot0;
	cvta.local.u64 	%SP, %SPL;
	ld.param.u64 	%rd1, [_Z20calculateBucketSizesPiiS_i_param_0];
	ld.param.u32 	%r3, [_Z20calculateBucketSizesPiiS_i_param_1];
	ld.param.u64 	%rd2, [_Z20calculateBucketSizesPiiS_i_param_2];
	ld.param.u32 	%r2, [_Z20calculateBucketSizesPiiS_i_param_3];
	mov.u32 	%r4, %ctaid.x;
	mov.u32 	%r5, %ntid.x;
	mov.u32 	%r6, %tid.x;
	mad.lo.s32 	%r1, %r4, %r5, %r6;
	setp.ge.s32 	%p1, %r1, %r3;
	@%p1 bra 	$L__BB0_2;
	add.u64 	%rd3, %SP, 0;
	add.u64 	%rd4, %SPL, 0;
	cvta.to.global.u64 	%rd5, %rd1;
	cvta.to.global.u64 	%rd6, %rd2;
	mul.wide.s32 	%rd7, %r1, 4;
	add.s64 	%rd8, %rd5, %rd7;
	ld.global.u32 	%r7, [%rd8];
	add.s32 	%r8, %r2, -1;
	and.b32  	%r9, %r7, %r8;
	mul.wide.s32 	%rd9, %r9, 4;
	add.s64 	%rd10, %rd6, %rd9;
	atom.global.add.u32 	%r10, [%rd10], 1;
	ld.global.u32 	%r11, [%rd10];
	st.local.v2.u32 	[%rd4], {%r7, %r11};
	mov.u64 	%rd11, $str;
	cvta.global.u64 	%rd12, %rd11;
	{ // callseq 0, 0
	.param .b64 param0;
	st.param.b64 	[param0], %rd12;
	.param .b64 param1;
	st.param.b64 	[param1], %rd3;
	.param .b32 retval0;
	call.uni (retval0), 
	vprintf, 
	(
	param0, 
	param1
	);
	ld.param.b32 	%r12, [retval0];
	} // callseq 0
$L__BB0_2:
	ret;

}
	// .globl	_Z10buildPhasePiiiS_S_S_
.visible .entry _Z10buildPhasePiiiS_S_S_(
	.param .u64 .ptr .align 1 _Z10buildPhasePiiiS_S_S__param_0,
	.param .u32 _Z10buildPhasePiiiS_S_S__param_1,
	.param .u32 _Z10buildPhasePiiiS_S_S__param_2,
	.param .u64 .ptr .align 1 _Z10buildPhasePiiiS_S_S__param_3,
	.param .u64 .ptr .align 1 _Z10buildPhasePiiiS_S_S__param_4,
	.param .u64 .ptr .align 1 _Z10buildPhasePiiiS_S_S__param_5
)
{
	.reg .pred 	%p<7>;
	.reg .b32 	%r<53>;
	.reg .b64 	%rd<29>;

	ld.param.u64 	%rd4, [_Z10buildPhasePiiiS_S_S__param_0];
	ld.param.u32 	%r14, [_Z10buildPhasePiiiS_S_S__param_1];
	ld.param.u32 	%r15, [_Z10buildPhasePiiiS_S_S__param_2];
	ld.param.u64 	%rd5, [_Z10buildPhasePiiiS_S_S__param_4];
	ld.param.u64 	%rd6, [_Z10buildPhasePiiiS_S_S__param_5];
	cvta.to.global.u64 	%rd1, %rd6;
	cvta.to.global.u64 	%rd2, %rd5;
	mov.u32 	%r16, %ctaid.x;
	mov.u32 	%r17, %ntid.x;
	mov.u32 	%r18, %tid.x;
	mad.lo.s32 	%r51, %r16, %r17, %r18;
	mov.u32 	%r19, %nctaid.x;
	mul.lo.s32 	%r2, %r17, %r19;
	setp.ge.s32 	%p1, %r51, %r14;
	@%p1 bra 	$L__BB1_7;
	cvta.to.global.u64 	%rd7, %rd4;
	mul.wide.s32 	%rd8, %r51, 4;
	add.s64 	%rd3, %rd7, %rd8;
	add.s32 	%r3, %r15, -1;
	add.s32 	%r20, %r51, %r2;
	max.s32 	%r21, %r14, %r20;
	setp.lt.s32 	%p2, %r20, %r14;
	selp.u32 	%r22, 1, 0, %p2;
	add.s32 	%r23, %r20, %r22;
	sub.s32 	%r24, %r21, %r23;
	div.u32 	%r25, %r24, %r2;
	add.s32 	%r4, %r25, %r22;
	and.b32  	%r26, %r4, 3;
	setp.eq.s32 	%p3, %r26, 3;
	@%p3 bra 	$L__BB1_4;
	add.s32 	%r27, %r4, 1;
	and.b32  	%r28, %r27, 3;
	neg.s32 	%r49, %r28;
$L__BB1_3:
	.pragma "nounroll";
	ld.global.u32 	%r29, [%rd3];
	and.b32  	%r30, %r29, %r3;
	mul.wide.s32 	%rd9, %r30, 4;
	add.s64 	%rd10, %rd2, %rd9;
	ld.global.u32 	%r31, [%rd10];
	atom.global.add.u32 	%r32, [%rd10], 2;
	mul.wide.s32 	%rd11, %r31, 4;
	add.s64 	%rd12, %rd1, %rd11;
	st.global.u32 	[%rd12], %r29;
	st.global.u32 	[%rd12+4], %r29;
	add.s32 	%r51, %r51, %r2;
	add.s32 	%r49, %r49, 1;
	setp.ne.s32 	%p4, %r49, 0;
	@%p4 bra 	$L__BB1_3;
$L__BB1_4:
	setp.lt.u32 	%p5, %r4, 3;
	@%p5 bra 	$L__BB1_7;
	shl.b32 	%r11, %r2, 2;
$L__BB1_6:
	ld.global.u32 	%r33, [%rd3];
	and.b32  	%r34, %r33, %r3;
	mul.wide.s32 	%rd13, %r34, 4;
	add.s64 	%rd14, %rd2, %rd13;
	ld.global.u32 	%r35, [%rd14];
	atom.global.add.u32 	%r36, [%rd14], 2;
	mul.wide.s32 	%rd15, %r35, 4;
	add.s64 	%rd16, %rd1, %rd15;
	st.global.u32 	[%rd16], %r33;
	st.global.u32 	[%rd16+4], %r33;
	ld.global.u32 	%r37, [%rd3];
	and.b32  	%r38, %r37, %r3;
	mul.wide.s32 	%rd17, %r38, 4;
	add.s64 	%rd18, %rd2, %rd17;
	ld.global.u32 	%r39, [%rd18];
	atom.global.add.u32 	%r40, [%rd18], 2;
	mul.wide.s32 	%rd19, %r39, 4;
	add.s64 	%rd20, %rd1, %rd19;
	st.global.u32 	[%rd20], %r37;
	st.global.u32 	[%rd20+4], %r37;
	ld.global.u32 	%r41, [%rd3];
	and.b32  	%r42, %r41, %r3;
	mul.wide.s32 	%rd21, %r42, 4;
	add.s64 	%rd22, %rd2, %rd21;
	ld.global.u32 	%r43, [%rd22];
	atom.global.add.u32 	%r44, [%rd22], 2;
	mul.wide.s32 	%rd23, %r43, 4;
	add.s64 	%rd24, %rd1, %rd23;
	st.global.u32 	[%rd24], %r41;
	st.global.u32 	[%rd24+4], %r41;
	ld.global.u32 	%r45, [%rd3];
	and.b32  	%r46, %r45, %r3;
	mul.wide.s32 	%rd25, %r46, 4;
	add.s64 	%rd26, %rd2, %rd25;
	ld.global.u32 	%r47, [%rd26];
	atom.global.add.u32 	%r48, [%rd26], 2;
	mul.wide.s32 	%rd27, %r47, 4;
	add.s64 	%rd28, %rd1, %rd27;
	st.global.u32 	[%rd28], %r45;
	st.global.u32 	[%rd28+4], %r45;
	add.s32 	%r51, %r11, %r51;
	setp.lt.s32 	%p6, %r51, %r14;
	@%p6 bra 	$L__BB1_6;
$L__BB1_7:
	ret;

}
	// .globl	_Z10probePhasePiS_S_iiS_S_S_
.visible .entry _Z10probePhasePiS_S_iiS_S_S_(
	.param .u64 .ptr .align 1 _Z10probePhasePiS_S_iiS_S_S__param_0,
	.param .u64 .ptr .align 1 _Z10probePhasePiS_S_iiS_S_S__param_1,
	.param .u64 .ptr .align 1 _Z10probePhasePiS_S_iiS_S_S__param_2,
	.param .u32 _Z10probePhasePiS_S_iiS_S_S__param_3,
	.param .u32 _Z10probePhasePiS_S_iiS_S_S__param_4,
	.param .u64 .ptr .align 1 _Z10probePhasePiS_S_iiS_S_S__param_5,
	.param .u64 .ptr .align 1 _Z10probePhasePiS_S_iiS_S_S__param_6,
	.param .u64 .ptr .align 1 _Z10probePhasePiS_S_iiS_S_S__param_7
)
{
	.local .align 8 .b8 	__local_depot2[8];
	.reg .b64 	%SP;
	.reg .b64 	%SPL;
	.reg .pred 	%p<12>;
	.reg .b32 	%r<52>;
	.reg .b64 	%rd<40>;

	mov.u64 	%SPL, __local_depot2;
	cvta.local.u64 	%SP, %SPL;
	ld.param.u64 	%rd6, [_Z10probePhasePiS_S_iiS_S_S__param_0];
	ld.param.u64 	%rd7, [_Z10probePhasePiS_S_iiS_S_S__param_2];
	ld.param.u32 	%r16, [_Z10probePhasePiS_S_iiS_S_S__param_3];
	ld.param.u32 	%r15, [_Z10probePhasePiS_S_iiS_S_S__param_4];
	ld.param.u64 	%rd10, [_Z10probePhasePiS_S_iiS_S_S__param_5];
	ld.param.u64 	%rd8, [_Z10probePhasePiS_S_iiS_S_S__param_6];
	ld.param.u64 	%rd9, [_Z10probePhasePiS_S_iiS_S_S__param_7];
	cvta.to.global.u64 	%rd1, %rd10;
	add.u64 	%rd11, %SP, 0;
	add.u64 	%rd2, %SPL, 0;
	mov.u32 	%r17, %ctaid.x;
	mov.u32 	%r18, %ntid.x;
	mov.u32 	%r19, %tid.x;
	mad.lo.s32 	%r1, %r17, %r18, %r19;
	setp.ge.s32 	%p1, %r1, %r16;
	@%p1 bra 	$L__BB2_18;
	cvta.to.global.u64 	%rd12, %rd7;
	cvta.to.global.u64 	%rd13, %rd8;
	cvta.to.global.u64 	%rd14, %rd9;
	mul.wide.s32 	%rd15, %r1, 4;
	add.s64 	%rd16, %rd12, %rd15;
	ld.global.u32 	%r2, [%rd16];
	add.s32 	%r20, %r15, -1;
	and.b32  	%r21, %r2, %r20;
	mul.wide.s32 	%rd17, %r21, 4;
	add.s64 	%rd18, %rd13, %rd17;
	ld.global.u32 	%r49, [%rd18];
	add.s64 	%rd19, %rd14, %rd17;
	ld.global.u32 	%r22, [%rd19];
	shl.b32 	%r23, %r22, 1;
	add.s32 	%r4, %r23, %r49;
	setp.lt.s32 	%p2, %r22, 1;
	@%p2 bra 	$L__BB2_18;
	cvta.to.global.u64 	%rd20, %rd6;
	add.s64 	%rd3, %rd20, %rd15;
	add.s32 	%r24, %r49, 2;
	max.s32 	%r25, %r4, %r24;
	not.b32 	%r26, %r49;
	add.s32 	%r5, %r25, %r26;
	and.b32  	%r27, %r5, 6;
	setp.eq.s32 	%p3, %r27, 6;
	mov.u32 	%r51, %r49;
	@%p3 bra 	$L__BB2_7;
	shr.u32 	%r28, %r5, 1;
	add.s32 	%r29, %r28, 1;
	and.b32  	%r30, %r29, 3;
	neg.s32 	%r48, %r30;
	shl.b32 	%r31, %r29, 1;
	and.b32  	%r32, %r31, 6;
	add.s32 	%r51, %r49, %r32;
	mov.u64 	%rd24, $str$1;
$L__BB2_4:
	.pragma "nounroll";
	mul.wide.s32 	%rd22, %r49, 4;
	add.s64 	%rd23, %rd1, %rd22;
	ld.global.u32 	%r33, [%rd23];
	setp.ne.s32 	%p4, %r33, %r2;
	@%p4 bra 	$L__BB2_6;
	st.local.v2.u32 	[%rd2], {%r2, %r1};
	cvta.global.u64 	%rd25, %rd24;
	{ // callseq 1, 0
	.param .b64 param0;
	st.param.b64 	[param0], %rd25;
	.param .b64 param1;
	st.param.b64 	[param1], %rd11;
	.param .b32 retval0;
	call.uni (retval0), 
	vprintf, 
	(
	param0, 
	param1
	);
	ld.param.b32 	%r34, [retval0];
	} // callseq 1
	st.global.u32 	[%rd3], %r2;
$L__BB2_6:
	add.s32 	%r49, %r49, 2;
	add.s32 	%r48, %r48, 1;
	setp.ne.s32 	%p5, %r48, 0;
	@%p5 bra 	$L__BB2_4;
$L__BB2_7:
	setp.lt.u32 	%p6, %r5, 6;
	@%p6 bra 	$L__BB2_18;
	add.s64 	%rd4, %rd1, 16;
	mov.u64 	%rd28, $str$1;
$L__BB2_9:
	mul.wide.s32 	%rd27, %r51, 4;
	add.s64 	%rd5, %rd4, %rd27;
	ld.global.u32 	%r36, [%rd5+-16];
	setp.ne.s32 	%p7, %r36, %r2;
	@%p7 bra 	$L__BB2_11;
	st.local.v2.u32 	[%rd2], {%r2, %r1};
	cvta.global.u64 	%rd29, %rd28;
	{ // callseq 2, 0
	.param .b64 param0;
	st.param.b64 	[param0], %rd29;
	.param .b64 param1;
	st.param.b64 	[param1], %rd11;
	.param .b32 retval0;
	call.uni (retval0), 
	vprintf, 
	(
	param0, 
	param1
	);
	ld.param.b32 	%r37, [retval0];
	} // callseq 2
	st.global.u32 	[%rd3], %r2;
$L__BB2_11:
	ld.global.u32 	%r39, [%rd5+-8];
	setp.ne.s32 	%p8, %r39, %r2;
	@%p8 bra 	$L__BB2_13;
	st.local.v2.u32 	[%rd2], {%r2, %r1};
	cvta.global.u64 	%rd32, %rd28;
	{ // callseq 3, 0
	.param .b64 param0;
	st.param.b64 	[param0], %rd32;
	.param .b64 param1;
	st.param.b64 	[param1], %rd11;
	.param .b32 retval0;
	call.uni (retval0), 
	vprintf, 
	(
	param0, 
	param1
	);
	ld.param.b32 	%r40, [retval0];
	} // callseq 3
	st.global.u32 	[%rd3], %r2;
$L__BB2_13:
	ld.global.u32 	%r42, [%rd5];
	setp.ne.s32 	%p9, %r42, %r2;
	@%p9 bra 	$L__BB2_15;
	st.local.v2.u32 	[%rd2], {%r2, %r1};
	cvta.global.u64 	%rd35, %rd28;
	{ // callseq 4, 0
	.param .b64 param0;
	st.param.b64 	[param0], %rd35;
	.param .b64 param1;
	st.param.b64 	[param1], %rd11;
	.param .b32 retval0;
	call.uni (retval0), 
	vprintf, 
	(
	param0, 
	param1
	);
	ld.param.b32 	%r43, [retval0];
	} // callseq 4
	st.global.u32 	[%rd3], %r2;
$L__BB2_15:
	ld.global.u32 	%r45, [%rd5+8];
	setp.ne.s32 	%p10, %r45, %r2;
	@%p10 bra 	$L__BB2_17;
	st.local.v2.u32 	[%rd2], {%r2, %r1};
	cvta.global.u64 	%rd38, %rd28;
	{ // callseq 5, 0
	.param .b64 param0;
	st.param.b64 	[param0], %rd38;
	.param .b64 param1;
	st.param.b64 	[param1], %rd11;
	.param .b32 retval0;
	call.uni (retval0), 
	vprintf, 
	(
	param0, 
	param1
	);
	ld.param.b32 	%r46, [retval0];
	} // callseq 5
	st.global.u32 	[%rd3], %r2;
$L__BB2_17:
	add.s32 	%r51, %r51, 8;
	setp.lt.s32 	%p11, %r51, %r4;
	@%p11 bra 	$L__BB2_9;
$L__BB2_18:
	ret;

}


// ===== COMPILED SASS (sm_100) =====

	.target	sm_100

	.elftype	@"ET_EXEC"


//--------------------- .note.nv.tkinfo           --------------------------
	.section	.note.nv.tkinfo,"",@"SHT_NOTE"
	.sectionflags	@"SHF_NOTE_NV_TKINFO"
	.tkinfo
        /*0018*/ 	.word	0x00000002
        /*0030*/ 	.string	""
        /*0030*/ 	.string	"ptxas"
        /*0030*/ 	.string	"Cuda compilation tools, release 13.0, V13.0.88"
        /*0030*/ 	.string	"Build cuda_13.0.r13.0/compiler.36424714_0"
        /*0030*/ 	.string	"-arch sm_100 -m 64 "



//--------------------- .note.nv.cuinfo           --------------------------
	.section	.note.nv.cuinfo,"",@"SHT_NOTE"
	.sectionflags	@"SHF_NOTE_NV_CUINFO"
        /*0018*/ 	.short	0x0002
        /*001a*/ 	.short	0x0064
        /*001c*/ 	.short	0x0082
	.zero		2


//--------------------- .nv.info                  --------------------------
	.section	.nv.info,"",@"SHT_CUDA_INFO"
	.align	4


	//----- nvinfo : EIATTR_REGCOUNT
	.align		4
        /*0000*/ 	.byte	0x04, 0x2f
        /*0002*/ 	.short	(.L_3 - .L_2)
	.align		4
.L_2:
        /*0004*/ 	.word	index@(_Z20calculateBucketSizesPiiS_i)
        /*0008*/ 	.word	0x00000018


	//----- nvinfo : EIATTR_FRAME_SIZE
	.align		4
.L_3:
        /*000c*/ 	.byte	0x04, 0x11
        /*000e*/ 	.short	(.L_5 - .L_4)
	.align		4
.L_4:
        /*0010*/ 	.word	index@(_Z20calculateBucketSizesPiiS_i)
        /*0014*/ 	.word	0x00000008


	//----- nvinfo : EIATTR_REGCOUNT
	.align		4
.L_5:
        /*0018*/ 	.byte	0x04, 0x2f
        /*001a*/ 	.short	(.L_7 - .L_6)
	.align		4
.L_6:
        /*001c*/ 	.word	index@(_Z10buildPhasePiiiS_S_S_)
        /*0020*/ 	.word	0x0000001a


	//----- nvinfo : EIATTR_FRAME_SIZE
	.align		4
.L_7:
        /*0024*/ 	.byte	0x04, 0x11
        /*0026*/ 	.short	(.L_9 - .L_8)
	.align		4
.L_8:
        /*0028*/ 	.word	index@(_Z10buildPhasePiiiS_S_S_)
        /*002c*/ 	.word	0x00000000


	//----- nvinfo : EIATTR_REGCOUNT
	.align		4
.L_9:
        /*0030*/ 	.byte	0x04, 0x2f
        /*0032*/ 	.short	(.L_11 - .L_10)
	.align		4
.L_10:
        /*0034*/ 	.word	index@(_Z10probePhasePiS_S_iiS_S_S_)
        /*0038*/ 	.word	0x00000020


	//----- nvinfo : EIATTR_FRAME_SIZE
	.align		4
.L_11:
        /*003c*/ 	.byte	0x04, 0x11
        /*003e*/ 	.short	(.L_13 - .L_12)
	.align		4
.L_12:
        /*0040*/ 	.word	index@(_Z10probePhasePiS_S_iiS_S_S_)
        /*0044*/ 	.word	0x00000008


	//----- nvinfo : EIATTR_MIN_STACK_SIZE
	.align		4
.L_13:
        /*0048*/ 	.byte	0x04, 0x12
        /*004a*/ 	.short	(.L_15 - .L_14)
	.align		4
.L_14:
        /*004c*/ 	.word	index@(_Z10probePhasePiS_S_iiS_S_S_)
        /*0050*/ 	.word	0x00000008


	//----- nvinfo : EIATTR_MIN_STACK_SIZE
	.align		4
.L_15:
        /*0054*/ 	.byte	0x04, 0x12
        /*0056*/ 	.short	(.L_17 - .L_16)
	.align		4
.L_16:
        /*0058*/ 	.word	index@(_Z10buildPhasePiiiS_S_S_)
        /*005c*/ 	.word	0x00000000


	//----- nvinfo : EIATTR_MIN_STACK_SIZE
	.align		4
.L_17:
        /*0060*/ 	.byte	0x04, 0x12
        /*0062*/ 	.short	(.L_19 - .L_18)
	.align		4
.L_18:
        /*0064*/ 	.word	index@(_Z20calculateBucketSizesPiiS_i)
        /*0068*/ 	.word	0x00000008
.L_19:


//--------------------- .nv.compat                --------------------------
	.section	.nv.compat,"",@"SHT_CUDA_COMPAT_INFO"
	.align	4
        /*0000*/ 	.byte	0x02, 0x09, 0x00, 0x00, 0x02, 0x02, 0x01, 0x00, 0x02, 0x05, 0x05, 0x00, 0x03, 0x07, 0x01, 0x01
        /*0010*/ 	.byte	0x02, 0x03, 0x00, 0x00, 0x02, 0x06, 0x01, 0x00, 0x04, 0x0b, 0x08, 0x00, 0x09, 0x00, 0x00, 0x00
        /*0020*/ 	.byte	0x00, 0x00, 0x00, 0x00


//--------------------- .nv.info._Z10probePhasePiS_S_iiS_S_S_ --------------------------
	.section	.nv.info._Z10probePhasePiS_S_iiS_S_S_,"",@"SHT_CUDA_INFO"
	.sectionflags	@""
	.align	4


	//----- nvinfo : EIATTR_CUDA_API_VERSION
	.align		4
        /*0000*/ 	.byte	0x04, 0x37
        /*0002*/ 	.short	(.L_21 - .L_20)
.L_20:
        /*0004*/ 	.word	0x00000082


	//----- nvinfo : EIATTR_KPARAM_INFO
	.align		4
.L_21:
        /*0008*/ 	.byte	0x04, 0x17
        /*000a*/ 	.short	(.L_23 - .L_22)
.L_22:
        /*000c*/ 	.word	0x00000000
        /*0010*/ 	.short	0x0007
        /*0012*/ 	.short	0x0030
        /*0014*/ 	.byte	0x00, 0xf5, 0x21, 0x00


	//----- nvinfo : EIATTR_KPARAM_INFO
	.align		4
.L_23:
        /*0018*/ 	.byte	0x04, 0x17
        /*001a*/ 	.short	(.L_25 - .L_24)
.L_24:
        /*001c*/ 	.word	0x00000000
        /*0020*/ 	.short	0x0006
        /*0022*/ 	.short	0x0028
        /*0024*/ 	.byte	0x00, 0xf5, 0x21, 0x00


	//----- nvinfo : EIATTR_KPARAM_INFO
	.align		4
.L_25:
        /*0028*/ 	.byte	0x04, 0x17
        /*002a*/ 	.short	(.L_27 - .L_26)
.L_26:
        /*002c*/ 	.word	0x00000000
        /*0030*/ 	.short	0x0005
        /*0032*/ 	.short	0x0020
        /*0034*/ 	.byte	0x00, 0xf5, 0x21, 0x00


	//----- nvinfo : EIATTR_KPARAM_INFO
	.align		4
.L_27:
        /*0038*/ 	.byte	0x04, 0x17
        /*003a*/ 	.short	(.L_29 - .L_28)
.L_28:
        /*003c*/ 	.word	0x00000000
        /*0040*/ 	.short	0x0004
        /*0042*/ 	.short	0x001c
        /*0044*/ 	.byte	0x00, 0xf0, 0x11, 0x00


	//----- nvinfo : EIATTR_KPARAM_INFO
	.align		4
.L_29:
        /*0048*/ 	.byte	0x04, 0x17
        /*004a*/ 	.short	(.L_31 - .L_30)
.L_30:
        /*004c*/ 	.word	0x00000000
        /*0050*/ 	.short	0x0003
        /*0052*/ 	.short	0x0018
        /*0054*/ 	.byte	0x00, 0xf0, 0x11, 0x00


	//----- nvinfo : EIATTR_KPARAM_INFO
	.align		4
.L_31:
        /*0058*/ 	.byte	0x04, 0x17
        /*005a*/ 	.short	(.L_33 - .L_32)
.L_32:
        /*005c*/ 	.word	0x00000000
        /*0060*/ 	.short	0x0002
        /*0062*/ 	.short	0x0010
        /*0064*/ 	.byte	0x00, 0xf5, 0x21, 0x00


	//----- nvinfo : EIATTR_KPARAM_INFO
	.align		4
.L_33:
        /*0068*/ 	.byte	0x04, 0x17
        /*006a*/ 	.short	(.L_35 - .L_34)
.L_34:
        /*006c*/ 	.word	0x00000000
        /*0070*/ 	.short	0x0001
        /*0072*/ 	.short	0x0008
        /*0074*/ 	.byte	0x00, 0xf5, 0x21, 0x00


	//----- nvinfo : EIATTR_KPARAM_INFO
	.align		4
.L_35:
        /*0078*/ 	.byte	0x04, 0x17
        /*007a*/ 	.short	(.L_37 - .L_36)
.L_36:
        /*007c*/ 	.word	0x00000000
        /*0080*/ 	.short	0x0000
        /*0082*/ 	.short	0x0000
        /*0084*/ 	.byte	0x00, 0xf5, 0x21, 0x00


	//----- nvinfo : EIATTR_SPARSE_MMA_MASK
	.align		4
.L_37:
        /*0088*/ 	.byte	0x03, 0x50
        /*008a*/ 	.short	0x0000


	//----- nvinfo : EIATTR_MAXREG_COUNT
	.align		4
        /*008c*/ 	.byte	0x03, 0x1b
        /*008e*/ 	.short	0x00ff


	//----- nvinfo : EIATTR_EXTERNS
	.align		4
        /*0090*/ 	.byte	0x04, 0x0f
        /*0092*/ 	.short	(.L_39 - .L_38)


	//   ....[0]....
	.align		4
.L_38:
        /*0094*/ 	.word	index@(vprintf)


	//----- nvinfo : EIATTR_MERCURY_ISA_VERSION
	.align		4
.L_39:
        /*0098*/ 	.byte	0x03, 0x5f
        /*009a*/ 	.short	0x0101


	//----- nvinfo : EIATTR_VRC_CTA_INIT_COUNT
	.align		4
        /*009c*/ 	.byte	0x02, 0x4a
	.zero		1
	.zero		1


	//----- nvinfo : EIATTR_SYSCALL_OFFSETS
	.align		4
        /*00a0*/ 	.byte	0x04, 0x46
        /*00a2*/ 	.short	(.L_41 - .L_40)


	//   ....[0]....
.L_40:
        /*00a4*/ 	.word	0x000003f0


	//   ....[1]....
        /*00a8*/ 	.word	0x000005c0


	//   ....[2]....
        /*00ac*/ 	.word	0x000006c0


	//   ....[3]....
        /*00b0*/ 	.word	0x000007c0


	//   ....[4]....
        /*00b4*/ 	.word	0x000008c0


	//----- nvinfo : EIATTR_EXIT_INSTR_OFFSETS
	.align		4
.L_41:
        /*00b8*/ 	.byte	0x04, 0x1c
        /*00ba*/ 	.short	(.L_43 - .L_42)


	//   ....[0]....
.L_42:
        /*00bc*/ 	.word	0x000000c0


	//   ....[1]....
        /*00c0*/ 	.word	0x000001c0


	//   ....[2]....
        /*00c4*/ 	.word	0x00000470


	//   ....[3]....
        /*00c8*/ 	.word	0x00000910


	//----- nvinfo : EIATTR_CRS_STACK_SIZE
	.align		4
.L_43:
        /*00cc*/ 	.byte	0x04, 0x1e
        /*00ce*/ 	.short	(.L_45 - .L_44)
.L_44:
        /*00d0*/ 	.word	0x00000000


	//----- nvinfo : EIATTR_CBANK_PARAM_SIZE
	.align		4
.L_45:
        /*00d4*/ 	.byte	0x03, 0x19
        /*00d6*/ 	.short	0x0038


	//----- nvinfo : EIATTR_PARAM_CBANK
	.align		4
        /*00d8*/ 	.byte	0x04, 0x0a
        /*00da*/ 	.short	(.L_47 - .L_46)
	.align		4
.L_46:
        /*00dc*/ 	.word	index@(.nv.constant0._Z10probePhasePiS_S_iiS_S_S_)
        /*00e0*/ 	.short	0x0380
        /*00e2*/ 	.short	0x0038


	//----- nvinfo : EIATTR_SW_WAR
	.align		4
.L_47:
        /*00e4*/ 	.byte	0x04, 0x36
        /*00e6*/ 	.short	(.L_49 - .L_48)
.L_48:
        /*00e8*/ 	.word	0x00000008
.L_49:


//--------------------- .nv.info._Z10buildPhasePiiiS_S_S_ --------------------------
	.section	.nv.info._Z10buildPhasePiiiS_S_S_,"",@"SHT_CUDA_INFO"
	.sectionflags	@""
	.align	4


	//----- nvinfo : EIATTR_CUDA_API_VERSION
	.align		4
        /*0000*/ 	.byte	0x04, 0x37
        /*0002*/ 	.short	(.L_51 - .L_50)
.L_50:
        /*0004*/ 	.word	0x00000082


	//----- nvinfo : EIATTR_KPARAM_INFO
	.align		4
.L_51:
        /*0008*/ 	.byte	0x04, 0x17
        /*000a*/ 	.short	(.L_53 - .L_52)
.L_52:
        /*000c*/ 	.word	0x00000000
        /*0010*/ 	.short	0x0005
        /*0012*/ 	.short	0x0020
        /*0014*/ 	.byte	0x00, 0xf5, 0x21, 0x00


	//----- nvinfo : EIATTR_KPARAM_INFO
	.align		4
.L_53:
        /*0018*/ 	.byte	0x04, 0x17
        /*001a*/ 	.short	(.L_55 - .L_54)
.L_54:
        /*001c*/ 	.word	0x00000000
        /*0020*/ 	.short	0x0004
        /*0022*/ 	.short	0x0018
        /*0024*/ 	.byte	0x00, 0xf5, 0x21, 0x00


	//----- nvinfo : EIATTR_KPARAM_INFO
	.align		4
.L_55:
        /*0028*/ 	.byte	0x04, 0x17
        /*002a*/ 	.short	(.L_57 - .L_56)
.L_56:
        /*002c*/ 	.word	0x00000000
        /*0030*/ 	.short	0x0003
        /*0032*/ 	.short	0x0010
        /*0034*/ 	.byte	0x00, 0xf5, 0x21, 0x00


	//----- nvinfo : EIATTR_KPARAM_INFO
	.align		4
.L_57:
        /*0038*/ 	.byte	0x04, 0x17
        /*003a*/ 	.short	(.L_59 - .L_58)
.L_58:
        /*003c*/ 	.word	0x00000000
        /*0040*/ 	.short	0x0002
        /*0042*/ 	.short	0x000c
        /*0044*/ 	.byte	0x00, 0xf0, 0x11, 0x00


	//----- nvinfo : EIATTR_KPARAM_INFO
	.align		4
.L_59:
        /*0048*/ 	.byte	0x04, 0x17
        /*004a*/ 	.short	(.L_61 - .L_60)
.L_60:
        /*004c*/ 	.word	0x00000000
        /*0050*/ 	.short	0x0001
        /*0052*/ 	.short	0x0008
        /*0054*/ 	.byte	0x00, 0xf0, 0x11, 0x00


	//----- nvinfo : EIATTR_KPARAM_INFO
	.align		4
.L_61:
        /*0058*/ 	.byte	0x04, 0x17
        /*005a*/ 	.short	(.L_63 - .L_62)
.L_62:
        /*005c*/ 	.word	0x00000000
        /*0060*/ 	.short	0x0000
        /*0062*/ 	.short	0x0000
        /*0064*/ 	.byte	0x00, 0xf5, 0x21, 0x00


	//----- nvinfo : EIATTR_SPARSE_MMA_MASK
	.align		4
.L_63:
        /*0068*/ 	.byte	0x03, 0x50
        /*006a*/ 	.short	0x0000


	//----- nvinfo : EIATTR_MAXREG_COUNT
	.align		4
        /*006c*/ 	.byte	0x03, 0x1b
        /*006e*/ 	.short	0x00ff


	//----- nvinfo : EIATTR_MERCURY_ISA_VERSION
	.align		4
        /*0070*/ 	.byte	0x03, 0x5f
        /*0072*/ 	.short	0x0101


	//----- nvinfo : EIATTR_VRC_CTA_INIT_COUNT
	.align		4
        /*0074*/ 	.byte	0x02, 0x4a
	.zero		1
	.zero		1


	//----- nvinfo : EIATTR_EXIT_INSTR_OFFSETS
	.align		4
        /*0078*/ 	.byte	0x04, 0x1c
        /*007a*/ 	.short	(.L_65 - .L_64)


	//   ....[0]....
.L_64:
        /*007c*/ 	.word	0x00000090


	//   ....[1]....
        /*0080*/ 	.word	0x000003f0


	//   ....[2]....
        /*0084*/ 	.word	0x00000660


	//----- nvinfo : EIATTR_CRS_STACK_SIZE
	.align		4
.L_65:
        /*0088*/ 	.byte	0x04, 0x1e
        /*008a*/ 	.short	(.L_67 - .L_66)
.L_66:
        /*008c*/ 	.word	0x00000000


	//----- nvinfo : EIATTR_CBANK_PARAM_SIZE
	.align		4
.L_67:
        /*0090*/ 	.byte	0x03, 0x19
        /*0092*/ 	.short	0x0028


	//----- nvinfo : EIATTR_PARAM_CBANK
	.align		4
        /*0094*/ 	.byte	0x04, 0x0a
        /*0096*/ 	.short	(.L_69 - .L_68)
	.align		4
.L_68:
        /*0098*/ 	.word	index@(.nv.constant0._Z10buildPhasePiiiS_S_S_)
        /*009c*/ 	.short	0x0380
        /*009e*/ 	.short	0x0028


	//----- nvinfo : EIATTR_SW_WAR
	.align		4
.L_69:
        /*00a0*/ 	.byte	0x04, 0x36
        /*00a2*/ 	.short	(.L_71 - .L_70)
.L_70:
        /*00a4*/ 	.word	0x00000008
.L_71:


//--------------------- .nv.info._Z20calculateBucketSizesPiiS_i --------------------------
	.section	.nv.info._Z20calculateBucketSizesPiiS_i,"",@"SHT_CUDA_INFO"
	.sectionflags	@""
	.align	4


	//----- nvinfo : EIATTR_CUDA_API_VERSION
	.align		4
        /*0000*/ 	.byte	0x04, 0x37
        /*0002*/ 	.short	(.L_73 - .L_72)
.L_72:
        /*0004*/ 	.word	0x00000082


	//----- nvinfo : EIATTR_KPARAM_INFO
	.align		4
.L_73:
        /*0008*/ 	.byte	0x04, 0x17
        /*000a*/ 	.short	(.L_75 - .L_74)
.L_74:
        /*000c*/ 	.word	0x00000000
        /*0010*/ 	.short	0x0003
        /*0012*/ 	.short	0x0018
        /*0014*/ 	.byte	0x00, 0xf0, 0x11, 0x00


	//----- nvinfo : EIATTR_KPARAM_INFO
	.align		4
.L_75:
        /*0018*/ 	.byte	0x04, 0x17
        /*001a*/ 	.short	(.L_77 - .L_76)
.L_76:
        /*001c*/ 	.word	0x00000000
        /*0020*/ 	.short	0x0002
        /*0022*/ 	.short	0x0010
        /*0024*/ 	.byte	0x00, 0xf5, 0x21, 0x00


	//----- nvinfo : EIATTR_KPARAM_INFO
	.align		4
.L_77:
        /*0028*/ 	.byte	0x04, 0x17
        /*002a*/ 	.short	(.L_79 - .L_78)
.L_78:
        /*002c*/ 	.word	0x00000000
        /*0030*/ 	.short	0x0001
        /*0032*/ 	.short	0x0008
        /*0034*/ 	.byte	0x00, 0xf0, 0x11, 0x00


	//----- nvinfo : EIATTR_KPARAM_INFO
	.align		4
.L_79:
        /*0038*/ 	.byte	0x04, 0x17
        /*003a*/ 	.short	(.L_81 - .L_80)
.L_80:
        /*003c*/ 	.word	0x00000000
        /*0040*/ 	.short	0x0000
        /*0042*/ 	.short	0x0000
        /*0044*/ 	.byte	0x00, 0xf5, 0x21, 0x00


	//----- nvinfo : EIATTR_SPARSE_MMA_MASK
	.align		4
.L_81:
        /*0048*/ 	.byte	0x03, 0x50
        /*004a*/ 	.short	0x0000


	//----- nvinfo : EIATTR_MAXREG_COUNT
	.align		4
        /*004c*/ 	.byte	0x03, 0x1b
        /*004e*/ 	.short	0x00ff


	//----- nvinfo : EIATTR_EXTERNS
	.align		4
        /*0050*/ 	.byte	0x04, 0x0f
        /*0052*/ 	.short	(.L_83 - .L_82)


	//   ....[0]....
	.align		4
.L_82:
        /*0054*/ 	.word	index@(vprintf)


	//----- nvinfo : EIATTR_MERCURY_ISA_VERSION
	.align		4
.L_83:
        /*0058*/ 	.byte	0x03, 0x5f
        /*005a*/ 	.short	0x0101


	//----- nvinfo : EIATTR_VRC_CTA_INIT_COUNT
	.align		4
        /*005c*/ 	.byte	0x02, 0x4a
	.zero		1
	.zero		1


	//----- nvinfo : EIATTR_SYSCALL_OFFSETS
	.align		4
        /*0060*/ 	.byte	0x04, 0x46
        /*0062*/ 	.short	(.L_85 - .L_84)


	//   ....[0]....
.L_84:
        /*0064*/ 	.word	0x00000200


	//----- nvinfo : EIATTR_EXIT_INSTR_OFFSETS
	.align		4
.L_85:
        /*0068*/ 	.byte	0x04, 0x1c
        /*006a*/ 	.short	(.L_87 - .L_86)


	//   ....[0]....
.L_86:
        /*006c*/ 	.word	0x000000c0


	//   ....[1]....
        /*0070*/ 	.word	0x00000210


	//----- nvinfo : EIATTR_CRS_STACK_SIZE
	.align		4
.L_87:
        /*0074*/ 	.byte	0x04, 0x1e
        /*0076*/ 	.short	(.L_89 - .L_88)
.L_88:
        /*0078*/ 	.word	0x00000000


	//----- nvinfo : EIATTR_CBANK_PARAM_SIZE
	.align		4
.L_89:
        /*007c*/ 	.byte	0x03, 0x19
        /*007e*/ 	.short	0x001c


	//----- nvinfo : EIATTR_PARAM_CBANK
	.align		4
        /*0080*/ 	.byte	0x04, 0x0a
        /*0082*/ 	.short	(.L_91 - .L_90)
	.align		4
.L_90:
        /*0084*/ 	.word	index@(.nv.constant0._Z20calculateBucketSizesPiiS_i)
        /*0088*/ 	.short	0x0380
        /*008a*/ 	.short	0x001c


	//----- nvinfo : EIATTR_SW_WAR
	.align		4
.L_91:
        /*008c*/ 	.byte	0x04, 0x36
        /*008e*/ 	.short	(.L_93 - .L_92)
.L_92:
        /*0090*/ 	.word	0x00000008
.L_93:


//--------------------- .nv.callgraph             --------------------------
	.section	.nv.callgraph,"",@"SHT_CUDA_CALLGRAPH"
	.align	4
	.sectionentsize	8
	.align		4
        /*0000*/ 	.word	0x00000000
	.align		4
        /*0004*/ 	.word	0xffffffff
	.align		4
        /*0008*/ 	.word	index@(_Z10probePhasePiS_S_iiS_S_S_)
	.align		4
        /*000c*/ 	.word	index@(vprintf)
	.align		4
        /*0010*/ 	.word	index@(_Z20calculateBucketSizesPiiS_i)
	.align		4
        /*0014*/ 	.word	index@(vprintf)
	.align		4
        /*0018*/ 	.word	0x00000000
	.align		4
        /*001c*/ 	.word	0xfffffffe
	.align		4
        /*0020*/ 	.word	0x00000000
	.align		4
        /*0024*/ 	.word	0xfffffffd
	.align		4
        /*0028*/ 	.word	0x00000000
	.align		4
        /*002c*/ 	.word	0xfffffffc


//--------------------- .nv.constant4             --------------------------
	.section	.nv.constant4,"a",@progbits
	.align	8
	.align		8
.nv.constant4:
        /*0000*/ 	.dword	vprintf
	.align		8
        /*0008*/ 	.dword	$str
	.align		8
        /*0010*/ 	.dword	$str$1


//--------------------- .text._Z10probePhasePiS_S_iiS_S_S_ --------------------------
	.section	.text._Z10probePhasePiS_S_iiS_S_S_,"ax",@progbits
	.align	128
        .global         _Z10probePhasePiS_S_iiS_S_S_
        .type           _Z10probePhasePiS_S_iiS_S_S_,@function
        .size           _Z10probePhasePiS_S_iiS_S_S_,(.L_x_27 - _Z10probePhasePiS_S_iiS_S_S_)
        .other          _Z10probePhasePiS_S_iiS_S_S_,@"STO_CUDA_ENTRY STV_DEFAULT"
_Z10probePhasePiS_S_iiS_S_S_:
.text._Z10probePhasePiS_S_iiS_S_S_:
[----:B------:R-:W0:Y:S01]  /*0000*/  LDC R1, c[0x0][0x37c] ;  /* 0x0000df00ff017b82 */ /* 0x000e220000000800 */
[----:B------:R-:W1:Y:S01]  /*0010*/  S2R R0, SR_TID.X ;  /* 0x0000000000007919 */ /* 0x000e620000002100 */
[----:B------:R-:W2:Y:S06]  /*0020*/  LDCU UR5, c[0x0][0x2fc] ;  /* 0x00005f80ff0577ac */ /* 0x000eac0008000800 */
[----:B------:R-:W1:Y:S01]  /*0030*/  S2UR UR6, SR_CTAID.X ;  /* 0x00000000000679c3 */ /* 0x000e620000002500 */
[----:B0-----:R-:W-:Y:S01]  /*0040*/  VIADD R1, R1, 0xfffffff8 ;  /* 0xfffffff801017836 */ /* 0x001fe20000000000 */
[----:B------:R-:W0:Y:S01]  /*0050*/  LDCU UR7, c[0x0][0x398] ;  /* 0x00007300ff0777ac */ /* 0x000e220008000800 */
[----:B------:R-:W3:Y:S05]  /*0060*/  LDCU UR4, c[0x0][0x2f8] ;  /* 0x00005f00ff0477ac */ /* 0x000eea0008000800 */
[----:B------:R-:W1:Y:S01]  /*0070*/  LDC R17, c[0x0][0x360] ;  /* 0x0000d800ff117b82 */ /* 0x000e620000000800 */
[----:B---3--:R-:W-:-:S05]  /*0080*/  IADD3 R18, P1, PT, R1, UR4, RZ ;  /* 0x0000000401127c10 */ /* 0x008fca000ff3e0ff */
[----:B--2---:R-:W-:Y:S02]  /*0090*/  IMAD.X R2, RZ, RZ, UR5, P1 ;  /* 0x00000005ff027e24 */ /* 0x004fe400088e06ff */
[----:B-1----:R-:W-:-:S05]  /*00a0*/  IMAD R17, R17, UR6, R0 ;  /* 0x0000000611117c24 */ /* 0x002fca000f8e0200 */
[----:B0-----:R-:W-:-:S13]  /*00b0*/  ISETP.GE.AND P0, PT, R17, UR7, PT ;  /* 0x0000000711007c0c */ /* 0x001fda000bf06270 */
[----:B------:R-:W-:Y:S05]  /*00c0*/  @P0 EXIT ;  /* 0x000000000000094d */ /* 0x000fea0003800000 */
[----:B------:R-:W0:Y:S01]  /*00d0*/  LDC.64 R4, c[0x0][0x390] ;  /* 0x0000e400ff047b82 */ /* 0x000e220000000a00 */
[----:B------:R-:W1:Y:S01]  /*00e0*/  LDCU.64 UR36, c[0x0][0x358] ;  /* 0x00006b00ff2477ac */ /* 0x000e620008000a00 */
[----:B------:R-:W2:Y:S06]  /*00f0*/  LDCU UR4, c[0x0][0x39c] ;  /* 0x00007380ff0477ac */ /* 0x000eac0008000800 */
[----:B------:R-:W3:Y:S08]  /*0100*/  LDC.64 R8, c[0x0][0x3b0] ;  /* 0x0000ec00ff087b82 */ /* 0x000ef00000000a00 */
[----:B------:R-:W4:Y:S01]  /*0110*/  LDC.64 R6, c[0x0][0x3a8] ;  /* 0x0000ea00ff067b82 */ /* 0x000f220000000a00 */
[----:B0-----:R-:W-:-:S05]  /*0120*/  IMAD.WIDE R4, R17, 0x4, R4 ;  /* 0x0000000411047825 */ /* 0x001fca00078e0204 */
[----:B-1----:R-:W5:Y:S01]  /*0130*/  LDG.E R16, desc[UR36][R4.64] ;  /* 0x0000002404107981 */ /* 0x002f62000c1e1900 */
[----:B--2---:R-:W-:-:S06]  /*0140*/  UIADD3 UR4, UPT, UPT, UR4, -0x1, URZ ;  /* 0xffffffff04047890 */ /* 0x004fcc000fffe0ff */
[----:B-----5:R-:W-:-:S05]  /*0150*/  LOP3.LUT R3, R16, UR4, RZ, 0xc0, !PT ;  /* 0x0000000410037c12 */ /* 0x020fca000f8ec0ff */
[----:B---3--:R-:W-:-:S06]  /*0160*/  IMAD.WIDE R8, R3, 0x4, R8 ;  /* 0x0000000403087825 */ /* 0x008fcc00078e0208 */
[----:B------:R-:W2:Y:S01]  /*0170*/  LDG.E R8, desc[UR36][R8.64] ;  /* 0x0000002408087981 */ /* 0x000ea2000c1e1900 */
[----:B----4-:R-:W-:-:S05]  /*0180*/  IMAD.WIDE R6, R3, 0x4, R6 ;  /* 0x0000000403067825 */ /* 0x010fca00078e0206 */
[----:B------:R-:W3:Y:S01]  /*0190*/  LDG.E R23, desc[UR36][R6.64] ;  /* 0x0000002406177981 */ /* 0x000ee2000c1e1900 */
[C---:B--2---:R-:W-:Y:S01]  /*01a0*/  ISETP.GE.AND P0, PT, R8.reuse, 0x1, PT ;  /* 0x000000010800780c */ /* 0x044fe20003f06270 */
[----:B---3--:R-:W-:-:S12]  /*01b0*/  IMAD R24, R8, 0x2, R23 ;  /* 0x0000000208187824 */ /* 0x008fd800078e0217 */
[----:B------:R-:W-:Y:S05]  /*01c0*/  @!P0 EXIT ;  /* 0x000000000000894d */ /* 0x000fea0003800000 */
[----:B------:R-:W-:Y:S01]  /*01d0*/  VIADDMNMX R22, R23, 0x2, R24, !PT ;  /* 0x0000000217167846 */ /* 0x000fe20007800118 */
[----:B------:R-:W0:Y:S01]  /*01e0*/  LDC.64 R28, c[0x0][0x380] ;  /* 0x0000e000ff1c7b82 */ /* 0x000e220000000a00 */
[----:B------:R-:W-:Y:S01]  /*01f0*/  LOP3.LUT R3, RZ, R23, RZ, 0x33, !PT ;  /* 0x00000017ff037212 */ /* 0x000fe200078e33ff */
[----:B------:R-:W-:Y:S01]  /*0200*/  BSSY.RECONVERGENT B7, `(.L_x_0) ;  /* 0x0000025000077945 */ /* 0x000fe20003800200 */
[----:B------:R-:W-:-:S03]  /*0210*/  IMAD.MOV.U32 R19, RZ, RZ, R23 ;  /* 0x000000ffff137224 */ /* 0x000fc600078e0017 */
[----:B------:R-:W-:-:S05]  /*0220*/  IMAD.IADD R22, R22, 0x1, R3 ;  /* 0x0000000116167824 */ /* 0x000fca00078e0203 */
[----:B------:R-:W-:-:S04]  /*0230*/  LOP3.LUT R0, R22, 0x6, RZ, 0xc0, !PT ;  /* 0x0000000616007812 */ /* 0x000fc800078ec0ff */
[----:B------:R-:W-:Y:S01]  /*0240*/  ISETP.NE.AND P0, PT, R0, 0x6, PT ;  /* 0x000000060000780c */ /* 0x000fe20003f05270 */
[----:B0-----:R-:W-:-:S12]  /*0250*/  IMAD.WIDE R28, R17, 0x4, R28 ;  /* 0x00000004111c7825 */ /* 0x001fd800078e021c */
[----:B------:R-:W-:Y:S05]  /*0260*/  @!P0 BRA `(.L_x_1) ;  /* 0x0000000000788947 */ /* 0x000fea0003800000 */
[----:B------:R-:W-:-:S05]  /*0270*/  LEA.HI R0, R22, 0x1, RZ, 0x1f ;  /* 0x0000000116007811 */ /* 0x000fca00078ff8ff */
[C---:B------:R-:W-:Y:S01]  /*0280*/  IMAD.SHL.U32 R3, R0.reuse, 0x2, RZ ;  /* 0x0000000200037824 */ /* 0x040fe200078e00ff */
[----:B------:R-:W-:-:S04]  /*0290*/  LOP3.LUT R0, R0, 0x3, RZ, 0xc0, !PT ;  /* 0x0000000300007812 */ /* 0x000fc800078ec0ff */
[----:B------:R-:W-:Y:S01]  /*02a0*/  LOP3.LUT R4, R3, 0x6, RZ, 0xc0, !PT ;  /* 0x0000000603047812 */ /* 0x000fe200078ec0ff */
[----:B------:R-:W-:-:S04]  /*02b0*/  IMAD.MOV R25, RZ, RZ, -R0 ;  /* 0x000000ffff197224 */ /* 0x000fc800078e0a00 */
[----:B------:R-:W-:-:S07]  /*02c0*/  IMAD.IADD R19, R23, 0x1, R4 ;  /* 0x0000000117137824 */ /* 0x000fce00078e0204 */
.L_x_5:
[----:B0-----:R-:W0:Y:S02]  /*02d0*/  LDC.64 R4, c[0x0][0x3a0] ;  /* 0x0000e800ff047b82 */ /* 0x001e240000000a00 */
[----:B0-----:R-:W-:-:S06]  /*02e0*/  IMAD.WIDE R4, R23, 0x4, R4 ;  /* 0x0000000417047825 */ /* 0x001fcc00078e0204 */
[----:B------:R-:W2:Y:S01]  /*02f0*/  LDG.E R5, desc[UR36][R4.64] ;  /* 0x0000002404057981 */ /* 0x000ea2000c1e1900 */
[----:B------:R-:W-:Y:S01]  /*0300*/  IADD3 R25, PT, PT, R25, 0x1, RZ ;  /* 0x0000000119197810 */ /* 0x000fe20007ffe0ff */
[----:B------:R-:W-:Y:S03]  /*0310*/  BSSY.RECONVERGENT B6, `(.L_x_2) ;  /* 0x0000010000067945 */ /* 0x000fe60003800200 */
[----:B------:R-:W-:-:S04]  /*0320*/  ISETP.NE.AND P1, PT, R25, RZ, PT ;  /* 0x000000ff1900720c */ /* 0x000fc80003f25270 */
[----:B------:R-:W-:Y:S02]  /*0330*/  P2R R26, PR, RZ, 0x2 ;  /* 0x00000002ff1a7803 */ /* 0x000fe40000000000 */
[----:B--2---:R-:W-:-:S13]  /*0340*/  ISETP.NE.AND P0, PT, R5, R16, PT ;  /* 0x000000100500720c */ /* 0x004fda0003f05270 */
[----:B------:R-:W-:Y:S05]  /*0350*/  @P0 BRA `(.L_x_3) ;  /* 0x00000000002c0947 */ /* 0x000fea0003800000 */
[----:B------:R-:W-:Y:S01]  /*0360*/  MOV R8, 0x0 ;  /* 0x0000000000087802 */ /* 0x000fe20000000f00 */
[----:B------:R0:W-:Y:S01]  /*0370*/  STL.64 [R1], R16 ;  /* 0x0000001001007387 */ /* 0x0001e20000100a00 */
[----:B------:R-:W1:Y:S01]  /*0380*/  LDCU.64 UR4, c[0x4][0x10] ;  /* 0x01000200ff0477ac */ /* 0x000e620008000a00 */
[----:B------:R-:W-:Y:S02]  /*0390*/  IMAD.MOV.U32 R6, RZ, RZ, R18 ;  /* 0x000000ffff067224 */ /* 0x000fe400078e0012 */
[----:B------:R-:W-:Y:S01]  /*03a0*/  IMAD.MOV.U32 R7, RZ, RZ, R2 ;  /* 0x000000ffff077224 */ /* 0x000fe200078e0002 */
[----:B------:R-:W2:Y:S01]  /*03b0*/  LDC.64 R8, c[0x4][R8] ;  /* 0x0100000008087b82 */ /* 0x000ea20000000a00 */
[----:B-1----:R-:W-:Y:S02]  /*03c0*/  IMAD.U32 R4, RZ, RZ, UR4 ;  /* 0x00000004ff047e24 */ /* 0x002fe4000f8e00ff */
[----:B0-----:R-:W-:-:S07]  /*03d0*/  IMAD.U32 R5, RZ, RZ, UR5 ;  /* 0x00000005ff057e24 */ /* 0x001fce000f8e00ff */
[----:B------:R-:W-:-:S07]  /*03e0*/  LEPC R20, `(.L_x_4) ;  /* 0x000000001014794e */ /* 0x000fce0000000000 */
[----:B--2---:R-:W-:Y:S05]  /*03f0*/  CALL.ABS.NOINC R8 ;  /* 0x0000000008007343 */ /* 0x004fea0003c00000 */
.L_x_4:
[----:B------:R0:W-:Y:S02]  /*0400*/  STG.E desc[UR36][R28.64], R16 ;  /* 0x000000101c007986 */ /* 0x0001e4000c101924 */
.L_x_3:
[----:B------:R-:W-:Y:S05]  /*0410*/  BSYNC.RECONVERGENT B6 ;  /* 0x0000000000067941 */ /* 0x000fea0003800200 */
.L_x_2:
[----:B------:R-:W-:Y:S01]  /*0420*/  ISETP.NE.AND P0, PT, R26, RZ, PT ;  /* 0x000000ff1a00720c */ /* 0x000fe20003f05270 */
[----:B------:R-:W-:-:S12]  /*0430*/  VIADD R23, R23, 0x2 ;  /* 0x0000000217177836 */ /* 0x000fd80000000000 */
[----:B------:R-:W-:Y:S05]  /*0440*/  @P0 BRA `(.L_x_5) ;  /* 0xfffffffc00a00947 */ /* 0x000fea000383ffff */
.L_x_1:
[----:B------:R-:W-:Y:S05]  /*0450*/  BSYNC.RECONVERGENT B7 ;  /* 0x0000000000077941 */ /* 0x000fea0003800200 */
.L_x_0:
[----:B------:R-:W-:-:S13]  /*0460*/  ISETP.GE.U32.AND P0, PT, R22, 0x6, PT ;  /* 0x000000061600780c */ /* 0x000fda0003f06070 */
[----:B------:R-:W-:Y:S05]  /*0470*/  @!P0 EXIT ;  /* 0x000000000000894d */ /* 0x000fea0003800000 */
[----:B------:R-:W1:Y:S02]  /*0480*/  LDC.64 R26, c[0x0][0x3a0] ;  /* 0x0000e800ff1a7b82 */ /* 0x000e640000000a00 */
[----:B-1----:R-:W-:-:S05]  /*0490*/  IADD3 R26, P0, PT, R26, 0x10, RZ ;  /* 0x000000101a1a7810 */ /* 0x002fca0007f1e0ff */
[----:B------:R-:W-:-:S08]  /*04a0*/  IMAD.X R27, RZ, RZ, R27, P0 ;  /* 0x000000ffff1b7224 */ /* 0x000fd000000e061b */
.L_x_18:
[----:B------:R-:W-:-:S05]  /*04b0*/  IMAD.WIDE R22, R19, 0x4, R26 ;  /* 0x0000000413167825 */ /* 0x000fca00078e021a */
[----:B--2---:R-:W2:Y:S01]  /*04c0*/  LDG.E R3, desc[UR36][R22.64+-0x10] ;  /* 0xfffff02416037981 */ /* 0x004ea2000c1e1900 */
[----:B------:R-:W-:Y:S01]  /*04d0*/  IADD3 R19, PT, PT, R19, 0x8, RZ ;  /* 0x0000000813137810 */ /* 0x000fe20007ffe0ff */
[----:B------:R-:W-:Y:S03]  /*04e0*/  BSSY.RECONVERGENT B6, `(.L_x_6) ;  /* 0x0000010000067945 */ /* 0x000fe60003800200 */
[----:B------:R-:W-:-:S04]  /*04f0*/  ISETP.GE.AND P1, PT, R19, R24, PT ;  /* 0x000000181300720c */ /* 0x000fc80003f26270 */
[----:B------:R-:W-:Y:S02]  /*0500*/  P2R R25, PR, RZ, 0x2 ;  /* 0x00000002ff197803 */ /* 0x000fe40000000000 */
[----:B--2---:R-:W-:-:S13]  /*0510*/  ISETP.NE.AND P0, PT, R3, R16, PT ;  /* 0x000000100300720c */ /* 0x004fda0003f05270 */
[----:B-1-34-:R-:W-:Y:S05]  /*0520*/  @P0 BRA `(.L_x_7) ;  /* 0x00000000002c0947 */ /* 0x01afea0003800000 */
[----:B------:R-:W-:Y:S01]  /*0530*/  MOV R8, 0x0 ;  /* 0x0000000000087802 */ /* 0x000fe20000000f00 */
[----:B------:R1:W-:Y:S01]  /*0540*/  STL.64 [R1], R16 ;  /* 0x0000001001007387 */ /* 0x0003e20000100a00 */
[----:B------:R-:W2:Y:S01]  /*0550*/  LDCU.64 UR4, c[0x4][0x10] ;  /* 0x01000200ff0477ac */ /* 0x000ea20008000a00 */
[----:B------:R-:W-:Y:S02]  /*0560*/  IMAD.MOV.U32 R6, RZ, RZ, R18 ;  /* 0x000000ffff067224 */ /* 0x000fe400078e0012 */
[----:B------:R-:W-:Y:S01]  /*0570*/  IMAD.MOV.U32 R7, RZ, RZ, R2 ;  /* 0x000000ffff077224 */ /* 0x000fe200078e0002 */
[----:B------:R-:W3:Y:S01]  /*0580*/  LDC.64 R8, c[0x4][R8] ;  /* 0x0100000008087b82 */ /* 0x000ee20000000a00 */
[----:B--2---:R-:W-:Y:S02]  /*0590*/  IMAD.U32 R4, RZ, RZ, UR4 ;  /* 0x00000004ff047e24 */ /* 0x004fe4000f8e00ff */
[----:B-1----:R-:W-:-:S07]  /*05a0*/  IMAD.U32 R5, RZ, RZ, UR5 ;  /* 0x00000005ff057e24 */ /* 0x002fce000f8e00ff */
[----:B------:R-:W-:-:S07]  /*05b0*/  LEPC R20, `(.L_x_8) ;  /* 0x000000001014794e */ /* 0x000fce0000000000 */
[----:B0--3--:R-:W-:Y:S05]  /*05c0*/  CALL.ABS.NOINC R8 ;  /* 0x0000000008007343 */ /* 0x009fea0003c00000 */
.L_x_8:
[----:B------:R1:W-:Y:S02]  /*05d0*/  STG.E desc[UR36][R28.64], R16 ;  /* 0x000000101c007986 */ /* 0x0003e4000c101924 */
.L_x_7:
[----:B------:R-:W-:Y:S05]  /*05e0*/  BSYNC.RECONVERGENT B6 ;  /* 0x0000000000067941 */ /* 0x000fea0003800200 */
.L_x_6:
[----:B------:R-:W2:Y:S01]  /*05f0*/  LDG.E R3, desc[UR36][R22.64+-0x8] ;  /* 0xfffff82416037981 */ /* 0x000ea2000c1e1900 */
[----:B------:R-:W-:Y:S01]  /*0600*/  BSSY.RECONVERGENT B6, `(.L_x_9) ;  /* 0x000000e000067945 */ /* 0x000fe20003800200 */
[----:B--2---:R-:W-:-:S13]  /*0610*/  ISETP.NE.AND P0, PT, R3, R16, PT ;  /* 0x000000100300720c */ /* 0x004fda0003f05270 */
[----:B------:R-:W-:Y:S05]  /*0620*/  @P0 BRA `(.L_x_10) ;  /* 0x00000000002c0947 */ /* 0x000fea0003800000 */
[----:B------:R-:W-:Y:S01]  /*0630*/  MOV R8, 0x0 ;  /* 0x0000000000087802 */ /* 0x000fe20000000f00 */
[----:B------:R2:W-:Y:S01]  /*0640*/  STL.64 [R1], R16 ;  /* 0x0000001001007387 */ /* 0x0005e20000100a00 */
[----:B------:R-:W3:Y:S01]  /*0650*/  LDCU.64 UR4, c[0x4][0x10] ;  /* 0x01000200ff0477ac */ /* 0x000ee20008000a00 */
[----:B------:R-:W-:Y:S02]  /*0660*/  IMAD.MOV.U32 R6, RZ, RZ, R18 ;  /* 0x000000ffff067224 */ /* 0x000fe400078e0012 */
[----:B------:R-:W-:Y:S01]  /*0670*/  IMAD.MOV.U32 R7, RZ, RZ, R2 ;  /* 0x000000ffff077224 */ /* 0x000fe200078e0002 */
[----:B------:R-:W4:Y:S01]  /*0680*/  LDC.64 R8, c[0x4][R8] ;  /* 0x0100000008087b82 */ /* 0x000f220000000a00 */
[----:B---3--:R-:W-:Y:S01]  /*0690*/  IMAD.U32 R4, RZ, RZ, UR4 ;  /* 0x00000004ff047e24 */ /* 0x008fe2000f8e00ff */
[----:B--2---:R-:W-:-:S07]  /*06a0*/  MOV R5, UR5 ;  /* 0x0000000500057c02 */ /* 0x004fce0008000f00 */
[----:B------:R-:W-:-:S07]  /*06b0*/  LEPC R20, `(.L_x_11) ;  /* 0x000000001014794e */ /* 0x000fce0000000000 */
[----:B01--4-:R-:W-:Y:S05]  /*06c0*/  CALL.ABS.NOINC R8 ;  /* 0x0000000008007343 */ /* 0x013fea0003c00000 */
.L_x_11:
[----:B------:R2:W-:Y:S02]  /*06d0*/  STG.E desc[UR36][R28.64], R16 ;  /* 0x000000101c007986 */ /* 0x0005e4000c101924 */
.L_x_10:
[----:B------:R-:W-:Y:S05]  /*06e0*/  BSYNC.RECONVERGENT B6 ;  /* 0x0000000000067941 */ /* 0x000fea0003800200 */
.L_x_9:
[----:B------:R-:W3:Y:S01]  /*06f0*/  LDG.E R3, desc[UR36][R22.64] ;  /* 0x0000002416037981 */ /* 0x000ee2000c1e1900 */
[----:B------:R-:W-:Y:S01]  /*0700*/  BSSY.RECONVERGENT B6, `(.L_x_12) ;  /* 0x000000e000067945 */ /* 0x000fe20003800200 */
[----:B---3--:R-:W-:-:S13]  /*0710*/  ISETP.NE.AND P0, PT, R3, R16, PT ;  /* 0x000000100300720c */ /* 0x008fda0003f05270 */
[----:B------:R-:W-:Y:S05]  /*0720*/  @P0 BRA `(.L_x_13) ;  /* 0x00000000002c0947 */ /* 0x000fea0003800000 */
[----:B------:R-:W-:Y:S01]  /*0730*/  MOV R8, 0x0 ;  /* 0x0000000000087802 */ /* 0x000fe20000000f00 */
[----:B------:R3:W-:Y:S01]  /*0740*/  STL.64 [R1], R16 ;  /* 0x0000001001007387 */ /* 0x0007e20000100a00 */
[----:B------:R-:W4:Y:S01]  /*0750*/  LDCU.64 UR4, c[0x4][0x10] ;  /* 0x01000200ff0477ac */ /* 0x000f220008000a00 */
[----:B------:R-:W-:Y:S01]  /*0760*/  IMAD.MOV.U32 R6, RZ, RZ, R18 ;  /* 0x000000ffff067224 */ /* 0x000fe200078e0012 */
[----:B------:R-:W-:Y:S02]  /*0770*/  MOV R7, R2 ;  /* 0x0000000200077202 */ /* 0x000fe40000000f00 */
[----:B------:R-:W0:Y:S01]  /*0780*/  LDC.64 R8, c[0x4][R8] ;  /* 0x0100000008087b82 */ /* 0x000e220000000a00 */
[----:B----4-:R-:W-:Y:S02]  /*0790*/  IMAD.U32 R4, RZ, RZ, UR4 ;  /* 0x00000004ff047e24 */ /* 0x010fe4000f8e00ff */
[----:B---3--:R-:W-:-:S07]  /*07a0*/  IMAD.U32 R5, RZ, RZ, UR5 ;  /* 0x00000005ff057e24 */ /* 0x008fce000f8e00ff */
[----:B------:R-:W-:-:S07]  /*07b0*/  LEPC R20, `(.L_x_14) ;  /* 0x000000001014794e */ /* 0x000fce0000000000 */
[----:B012---:R-:W-:Y:S05]  /*07c0*/  CALL.ABS.NOINC R8 ;  /* 0x0000000008007343 */ /* 0x007fea0003c00000 */
.L_x_14:
[----:B------:R3:W-:Y:S02]  /*07d0*/  STG.E desc[UR36][R28.64], R16 ;  /* 0x000000101c007986 */ /* 0x0007e4000c101924 */
.L_x_13:
[----:B------:R-:W-:Y:S05]  /*07e0*/  BSYNC.RECONVERGENT B6 ;  /* 0x0000000000067941 */ /* 0x000fea0003800200 */
.L_x_12:
[----:B------:R-:W4:Y:S01]  /*07f0*/  LDG.E R23, desc[UR36][R22.64+0x8] ;  /* 0x0000082416177981 */ /* 0x000f22000c1e1900 */
[----:B------:R-:W-:Y:S01]  /*0800*/  BSSY.RECONVERGENT B6, `(.L_x_15) ;  /* 0x000000e000067945 */ /* 0x000fe20003800200 */
[----:B----4-:R-:W-:-:S13]  /*0810*/  ISETP.NE.AND P0, PT, R23, R16, PT ;  /* 0x000000101700720c */ /* 0x010fda0003f05270 */
[----:B------:R-:W-:Y:S05]  /*0820*/  @P0 BRA `(.L_x_16) ;  /* 0x00000000002c0947 */ /* 0x000fea0003800000 */
[----:B------:R-:W-:Y:S01]  /*0830*/  MOV R8, 0x0 ;  /* 0x0000000000087802 */ /* 0x000fe20000000f00 */
[----:B------:R4:W-:Y:S01]  /*0840*/  STL.64 [R1], R16 ;  /* 0x0000001001007387 */ /* 0x0009e20000100a00 */
[----:B------:R-:W5:Y:S01]  /*0850*/  LDCU.64 UR4, c[0x4][0x10] ;  /* 0x01000200ff0477ac */ /* 0x000f620008000a00 */
[----:B------:R-:W-:Y:S02]  /*0860*/  IMAD.MOV.U32 R6, RZ, RZ, R18 ;  /* 0x000000ffff067224 */ /* 0x000fe400078e0012 */
[----:B------:R-:W-:Y:S01]  /*0870*/  IMAD.MOV.U32 R7, RZ, RZ, R2 ;  /* 0x000000ffff077224 */ /* 0x000fe200078e0002 */
[----:B------:R-:W0:Y:S01]  /*0880*/  LDC.64 R8, c[0x4][R8] ;  /* 0x0100000008087b82 */ /* 0x000e220000000a00 */
[----:B-----5:R-:W-:Y:S02]  /*0890*/  IMAD.U32 R4, RZ, RZ, UR4 ;  /* 0x00000004ff047e24 */ /* 0x020fe4000f8e00ff */
[----:B----4-:R-:W-:-:S07]  /*08a0*/  IMAD.U32 R5, RZ, RZ, UR5 ;  /* 0x00000005ff057e24 */ /* 0x010fce000f8e00ff */
[----:B------:R-:W-:-:S07]  /*08b0*/  LEPC R20, `(.L_x_17) ;  /* 0x000000001014794e */ /* 0x000fce0000000000 */
[----:B0123--:R-:W-:Y:S05]  /*08c0*/  CALL.ABS.NOINC R8 ;  /* 0x0000000008007343 */ /* 0x00ffea0003c00000 */
.L_x_17:
[----:B------:R4:W-:Y:S02]  /*08d0*/  STG.E desc[UR36][R28.64], R16 ;  /* 0x000000101c007986 */ /* 0x0009e4000c101924 */
.L_x_16:
[----:B------:R-:W-:Y:S05]  /*08e0*/  BSYNC.RECONVERGENT B6 ;  /* 0x0000000000067941 */ /* 0x000fea0003800200 */
.L_x_15:
[----:B------:R-:W-:-:S13]  /*08f0*/  ISETP.NE.AND P0, PT, R25, RZ, PT ;  /* 0x000000ff1900720c */ /* 0x000fda0003f05270 */
[----:B------:R-:W-:Y:S05]  /*0900*/  @!P0 BRA `(.L_x_18) ;  /* 0xfffffff800e88947 */ /* 0x000fea000383ffff */
[----:B------:R-:W-:Y:S05]  /*0910*/  EXIT ;  /* 0x000000000000794d */ /* 0x000fea0003800000 */
.L_x_19:
[----:B------:R-:W-:-:S00]  /*0920*/  BRA `(.L_x_19) ;  /* 0xfffffffc00fc7947 */ /* 0x000fc0000383ffff */
[----:B------:R-:W-:-:S00]  /*0930*/  NOP ;  /* 0x0000000000007918 */ /* 0x000fc00000000000 */
        /* <DEDUP_REMOVED lines=12> */
.L_x_27:


//--------------------- .text._Z10buildPhasePiiiS_S_S_ --------------------------
	.section	.text._Z10buildPhasePiiiS_S_S_,"ax",@progbits
	.align	128
        .global         _Z10buildPhasePiiiS_S_S_
        .type           _Z10buildPhasePiiiS_S_S_,@function
        .size           _Z10buildPhasePiiiS_S_S_,(.L_x_28 - _Z10buildPhasePiiiS_S_S_)
        .other          _Z10buildPhasePiiiS_S_S_,@"STO_CUDA_ENTRY STV_DEFAULT"
_Z10buildPhasePiiiS_S_S_:
.text._Z10buildPhasePiiiS_S_S_:
[----:B------:R-:W-:Y:S01]  /*0000*/  LDC R1, c[0x0][0x37c] ;  /* 0x0000df00ff017b82 */ /* 0x000fe20000000800 */
[----:B------:R-:W0:Y:S07]  /*0010*/  S2R R5, SR_TID.X ;  /* 0x0000000000057919 */ /* 0x000e2e0000002100 */
[----:B------:R-:W0:Y:S01]  /*0020*/  S2UR UR4, SR_CTAID.X ;  /* 0x00000000000479c3 */ /* 0x000e220000002500 */
[----:B------:R-:W1:Y:S07]  /*0030*/  LDCU UR8, c[0x0][0x388] ;  /* 0x00007100ff0877ac */ /* 0x000e6e0008000800 */
[----:B------:R-:W0:Y:S01]  /*0040*/  LDC R0, c[0x0][0x360] ;  /* 0x0000d800ff007b82 */ /* 0x000e220000000800 */
[----:B------:R-:W2:Y:S01]  /*0050*/  LDCU UR5, c[0x0][0x370] ;  /* 0x00006e00ff0577ac */ /* 0x000ea20008000800 */
[----:B0-----:R-:W-:-:S02]  /*0060*/  IMAD R5, R0, UR4, R5 ;  /* 0x0000000400057c24 */ /* 0x001fc4000f8e0205 */
[----:B--2---:R-:W-:-:S03]  /*0070*/  IMAD R0, R0, UR5, RZ ;  /* 0x0000000500007c24 */ /* 0x004fc6000f8e02ff */
[----:B-1----:R-:W-:-:S13]  /*0080*/  ISETP.GE.AND P0, PT, R5, UR8, PT ;  /* 0x0000000805007c0c */ /* 0x002fda000bf06270 */
[----:B------:R-:W-:Y:S05]  /*0090*/  @P0 EXIT ;  /* 0x000000000000094d */ /* 0x000fea0003800000 */
[----:B------:R-:W0:Y:S01]  /*00a0*/  I2F.U32.RP R8, R0 ;  /* 0x0000000000087306 */ /* 0x000e220000209000 */
[C---:B------:R-:W-:Y:S01]  /*00b0*/  IADD3 R4, PT, PT, R0.reuse, R5, RZ ;  /* 0x0000000500047210 */ /* 0x040fe20007ffe0ff */
[----:B------:R-:W-:Y:S01]  /*00c0*/  IMAD.MOV R9, RZ, RZ, -R0 ;  /* 0x000000ffff097224 */ /* 0x000fe200078e0a00 */
[----:B------:R-:W-:Y:S01]  /*00d0*/  ISETP.NE.U32.AND P2, PT, R0, RZ, PT ;  /* 0x000000ff0000720c */ /* 0x000fe20003f45070 */
[----:B------:R-:W1:Y:S01]  /*00e0*/  LDCU UR4, c[0x0][0x38c] ;  /* 0x00007180ff0477ac */ /* 0x000e620008000800 */
[C---:B------:R-:W-:Y:S01]  /*00f0*/  ISETP.GE.AND P0, PT, R4.reuse, UR8, PT ;  /* 0x0000000804007c0c */ /* 0x040fe2000bf06270 */
[----:B------:R-:W-:Y:S01]  /*0100*/  BSSY.RECONVERGENT B0, `(.L_x_20) ;  /* 0x000002e000007945 */ /* 0x000fe20003800200 */
[----:B------:R-:W-:Y:S01]  /*0110*/  VIMNMX R7, PT, PT, R4, UR8, !PT ;  /* 0x0000000804077c48 */ /* 0x000fe2000ffe0100 */
[----:B------:R-:W2:Y:S01]  /*0120*/  LDCU.64 UR6, c[0x0][0x358] ;  /* 0x00006b00ff0677ac */ /* 0x000ea20008000a00 */
[----:B------:R-:W-:-:S04]  /*0130*/  SEL R6, RZ, 0x1, P0 ;  /* 0x00000001ff067807 */ /* 0x000fc80000000000 */
[----:B------:R-:W-:Y:S01]  /*0140*/  IADD3 R7, PT, PT, R7, -R4, -R6 ;  /* 0x8000000407077210 */ /* 0x000fe20007ffe806 */
[----:B0-----:R-:W0:Y:S01]  /*0150*/  MUFU.RCP R8, R8 ;  /* 0x0000000800087308 */ /* 0x001e220000001000 */
[----:B-1----:R-:W-:Y:S01]  /*0160*/  UIADD3 UR4, UPT, UPT, UR4, -0x1, URZ ;  /* 0xffffffff04047890 */ /* 0x002fe2000fffe0ff */
[----:B0-----:R-:W-:-:S06]  /*0170*/  VIADD R2, R8, 0xffffffe ;  /* 0x0ffffffe08027836 */ /* 0x001fcc0000000000 */
[----:B------:R0:W1:Y:S02]  /*0180*/  F2I.FTZ.U32.TRUNC.NTZ R3, R2 ;  /* 0x0000000200037305 */ /* 0x000064000021f000 */
[----:B0-----:R-:W-:Y:S02]  /*0190*/  IMAD.MOV.U32 R2, RZ, RZ, RZ ;  /* 0x000000ffff027224 */ /* 0x001fe400078e00ff */
[----:B-1----:R-:W-:-:S04]  /*01a0*/  IMAD R9, R9, R3, RZ ;  /* 0x0000000309097224 */ /* 0x002fc800078e02ff */
[----:B------:R-:W-:-:S06]  /*01b0*/  IMAD.HI.U32 R8, R3, R9, R2 ;  /* 0x0000000903087227 */ /* 0x000fcc00078e0002 */
[----:B------:R-:W-:-:S05]  /*01c0*/  IMAD.HI.U32 R9, R8, R7, RZ ;  /* 0x0000000708097227 */ /* 0x000fca00078e00ff */
[----:B------:R-:W-:-:S05]  /*01d0*/  IADD3 R2, PT, PT, -R9, RZ, RZ ;  /* 0x000000ff09027210 */ /* 0x000fca0007ffe1ff */
[----:B------:R-:W-:Y:S02]  /*01e0*/  IMAD R7, R0, R2, R7 ;  /* 0x0000000200077224 */ /* 0x000fe400078e0207 */
[----:B------:R-:W0:Y:S03]  /*01f0*/  LDC.64 R2, c[0x0][0x380] ;  /* 0x0000e000ff027b82 */ /* 0x000e260000000a00 */
[----:B------:R-:W-:-:S13]  /*0200*/  ISETP.GE.U32.AND P0, PT, R7, R0, PT ;  /* 0x000000000700720c */ /* 0x000fda0003f06070 */
[----:B------:R-:W-:Y:S01]  /*0210*/  @P0 IMAD.IADD R7, R7, 0x1, -R0 ;  /* 0x0000000107070824 */ /* 0x000fe200078e0a00 */
[----:B------:R-:W-:-:S04]  /*0220*/  @P0 IADD3 R9, PT, PT, R9, 0x1, RZ ;  /* 0x0000000109090810 */ /* 0x000fc80007ffe0ff */
[----:B------:R-:W-:Y:S01]  /*0230*/  ISETP.GE.U32.AND P1, PT, R7, R0, PT ;  /* 0x000000000700720c */ /* 0x000fe20003f26070 */
[----:B0-----:R-:W-:-:S12]  /*0240*/  IMAD.WIDE R2, R5, 0x4, R2 ;  /* 0x0000000405027825 */ /* 0x001fd800078e0202 */
[----:B------:R-:W-:Y:S01]  /*0250*/  @P1 VIADD R9, R9, 0x1 ;  /* 0x0000000109091836 */ /* 0x000fe20000000000 */
[----:B------:R-:W-:-:S04]  /*0260*/  @!P2 LOP3.LUT R9, RZ, R0, RZ, 0x33, !PT ;  /* 0x00000000ff09a212 */ /* 0x000fc800078e33ff */
[----:B------:R-:W-:-:S04]  /*0270*/  IADD3 R4, PT, PT, R6, R9, RZ ;  /* 0x0000000906047210 */ /* 0x000fc80007ffe0ff */
[C---:B------:R-:W-:Y:S02]  /*0280*/  LOP3.LUT R6, R4.reuse, 0x3, RZ, 0xc0, !PT ;  /* 0x0000000304067812 */ /* 0x040fe400078ec0ff */
[----:B------:R-:W-:Y:S02]  /*0290*/  ISETP.GE.U32.AND P1, PT, R4, 0x3, PT ;  /* 0x000000030400780c */ /* 0x000fe40003f26070 */
[----:B------:R-:W-:-:S13]  /*02a0*/  ISETP.NE.AND P0, PT, R6, 0x3, PT ;  /* 0x000000030600780c */ /* 0x000fda0003f05270 */
[----:B--2---:R-:W-:Y:S05]  /*02b0*/  @!P0 BRA `(.L_x_21) ;  /* 0x0000000000488947 */ /* 0x004fea0003800000 */
[----:B------:R-:W0:Y:S01]  /*02c0*/  LDC.64 R6, c[0x0][0x398] ;  /* 0x0000e600ff067b82 */ /* 0x000e220000000a00 */
[----:B------:R-:W-:-:S05]  /*02d0*/  VIADD R4, R4, 0x1 ;  /* 0x0000000104047836 */ /* 0x000fca0000000000 */
[----:B------:R-:W-:Y:S02]  /*02e0*/  LOP3.LUT R4, R4, 0x3, RZ, 0xc0, !PT ;  /* 0x0000000304047812 */ /* 0x000fe400078ec0ff */
[----:B------:R-:W1:Y:S02]  /*02f0*/  LDC.64 R8, c[0x0][0x3a0] ;  /* 0x0000e800ff087b82 */ /* 0x000e640000000a00 */
[----:B------:R-:W-:-:S07]  /*0300*/  IADD3 R4, PT, PT, -R4, RZ, RZ ;  /* 0x000000ff04047210 */ /* 0x000fce0007ffe1ff */
.L_x_22:
[----:B--2---:R-:W2:Y:S02]  /*0310*/  LDG.E R15, desc[UR6][R2.64] ;  /* 0x00000006020f7981 */ /* 0x004ea4000c1e1900 */
[----:B--2---:R-:W-:-:S05]  /*0320*/  LOP3.LUT R11, R15, UR4, RZ, 0xc0, !PT ;  /* 0x000000040f0b7c12 */ /* 0x004fca000f8ec0ff */
[----:B0-----:R-:W-:-:S05]  /*0330*/  IMAD.WIDE R10, R11, 0x4, R6 ;  /* 0x000000040b0a7825 */ /* 0x001fca00078e0206 */
[----:B------:R-:W1:Y:S01]  /*0340*/  LDG.E R13, desc[UR6][R10.64] ;  /* 0x000000060a0d7981 */ /* 0x000e62000c1e1900 */
[----:B------:R-:W-:Y:S01]  /*0350*/  IMAD.MOV.U32 R17, RZ, RZ, 0x2 ;  /* 0x00000002ff117424 */ /* 0x000fe200078e00ff */
[----:B------:R-:W-:-:S04]  /*0360*/  IADD3 R4, PT, PT, R4, 0x1, RZ ;  /* 0x0000000104047810 */ /* 0x000fc80007ffe0ff */
[----:B------:R2:W-:Y:S01]  /*0370*/  REDG.E.ADD.STRONG.GPU desc[UR6][R10.64], R17 ;  /* 0x000000110a00798e */ /* 0x0005e2000c12e106 */
[----:B------:R-:W-:Y:S01]  /*0380*/  ISETP.NE.AND P0, PT, R4, RZ, PT ;  /* 0x000000ff0400720c */ /* 0x000fe20003f05270 */
[----:B------:R-:W-:Y:S02]  /*0390*/  IMAD.IADD R5, R0, 0x1, R5 ;  /* 0x0000000100057824 */ /* 0x000fe400078e0205 */
[----:B-1----:R-:W-:-:S05]  /*03a0*/  IMAD.WIDE R12, R13, 0x4, R8 ;  /* 0x000000040d0c7825 */ /* 0x002fca00078e0208 */
[----:B------:R2:W-:Y:S04]  /*03b0*/  STG.E desc[UR6][R12.64], R15 ;  /* 0x0000000f0c007986 */ /* 0x0005e8000c101906 */
[----:B------:R2:W-:Y:S01]  /*03c0*/  STG.E desc[UR6][R12.64+0x4], R15 ;  /* 0x0000040f0c007986 */ /* 0x0005e2000c101906 */
[----:B------:R-:W-:Y:S05]  /*03d0*/  @P0 BRA `(.L_x_22) ;  /* 0xfffffffc00cc0947 */ /* 0x000fea000383ffff */
.L_x_21:
[----:B------:R-:W-:Y:S05]  /*03e0*/  BSYNC.RECONVERGENT B0 ;  /* 0x0000000000007941 */ /* 0x000fea0003800200 */
.L_x_20:
[----:B------:R-:W-:Y:S05]  /*03f0*/  @!P1 EXIT ;  /* 0x000000000000994d */ /* 0x000fea0003800000 */
.L_x_23:
[----:B------:R-:W2:Y:S01]  /*0400*/  LDG.E R19, desc[UR6][R2.64] ;  /* 0x0000000602137981 */ /* 0x000ea2000c1e1900 */
[----:B0-----:R-:W0:Y:S08]  /*0410*/  LDC.64 R6, c[0x0][0x398] ;  /* 0x0000e600ff067b82 */ /* 0x001e300000000a00 */
[----:B------:R-:W1:Y:S01]  /*0420*/  LDC.64 R8, c[0x0][0x3a0] ;  /* 0x0000e800ff087b82 */ /* 0x000e620000000a00 */
[----:B--2---:R-:W-:-:S05]  /*0430*/  LOP3.LUT R11, R19, UR4, RZ, 0xc0, !PT ;  /* 0x00000004130b7c12 */ /* 0x004fca000f8ec0ff */
[----:B0-----:R-:W-:-:S05]  /*0440*/  IMAD.WIDE R10, R11, 0x4, R6 ;  /* 0x000000040b0a7825 */ /* 0x001fca00078e0206 */
[----:B------:R-:W1:Y:S01]  /*0450*/  LDG.E R13, desc[UR6][R10.64] ;  /* 0x000000060a0d7981 */ /* 0x000e62000c1e1900 */
[----:B------:R-:W-:-:S05]  /*0460*/  HFMA2 R4, -RZ, RZ, 0, 1.1920928955078125e-07 ;  /* 0x00000002ff047431 */ /* 0x000fca00000001ff */
[----:B------:R0:W-:Y:S01]  /*0470*/  REDG.E.ADD.STRONG.GPU desc[UR6][R10.64], R4 ;  /* 0x000000040a00798e */ /* 0x0001e2000c12e106 */
[----:B-1----:R-:W-:-:S05]  /*0480*/  IMAD.WIDE R12, R13, 0x4, R8 ;  /* 0x000000040d0c7825 */ /* 0x002fca00078e0208 */
[----:B------:R-:W-:Y:S04]  /*0490*/  STG.E desc[UR6][R12.64], R19 ;  /* 0x000000130c007986 */ /* 0x000fe8000c101906 */
[----:B------:R1:W-:Y:S04]  /*04a0*/  STG.E desc[UR6][R12.64+0x4], R19 ;  /* 0x000004130c007986 */ /* 0x0003e8000c101906 */
[----:B------:R-:W2:Y:S02]  /*04b0*/  LDG.E R21, desc[UR6][R2.64] ;  /* 0x0000000602157981 */ /* 0x000ea4000c1e1900 */
[----:B--2---:R-:W-:-:S05]  /*04c0*/  LOP3.LUT R15, R21, UR4, RZ, 0xc0, !PT ;  /* 0x00000004150f7c12 */ /* 0x004fca000f8ec0ff */
[----:B------:R-:W-:-:S05]  /*04d0*/  IMAD.WIDE R14, R15, 0x4, R6 ;  /* 0x000000040f0e7825 */ /* 0x000fca00078e0206 */
[----:B------:R-:W2:Y:S04]  /*04e0*/  LDG.E R17, desc[UR6][R14.64] ;  /* 0x000000060e117981 */ /* 0x000ea8000c1e1900 */
[----:B------:R3:W-:Y:S01]  /*04f0*/  REDG.E.ADD.STRONG.GPU desc[UR6][R14.64], R4 ;  /* 0x000000040e00798e */ /* 0x0007e2000c12e106 */
[----:B--2---:R-:W-:-:S05]  /*0500*/  IMAD.WIDE R16, R17, 0x4, R8 ;  /* 0x0000000411107825 */ /* 0x004fca00078e0208 */
[----:B------:R-:W-:Y:S04]  /*0510*/  STG.E desc[UR6][R16.64], R21 ;  /* 0x0000001510007986 */ /* 0x000fe8000c101906 */
[----:B------:R2:W-:Y:S04]  /*0520*/  STG.E desc[UR6][R16.64+0x4], R21 ;  /* 0x0000041510007986 */ /* 0x0005e8000c101906 */
[----:B------:R-:W0:Y:S02]  /*0530*/  LDG.E R23, desc[UR6][R2.64] ;  /* 0x0000000602177981 */ /* 0x000e24000c1e1900 */
[----:B0-----:R-:W-:-:S05]  /*0540*/  LOP3.LUT R11, R23, UR4, RZ, 0xc0, !PT ;  /* 0x00000004170b7c12 */ /* 0x001fca000f8ec0ff */
[----:B------:R-:W-:-:S05]  /*0550*/  IMAD.WIDE R10, R11, 0x4, R6 ;  /* 0x000000040b0a7825 */ /* 0x000fca00078e0206 */
[----:B-1----:R-:W4:Y:S04]  /*0560*/  LDG.E R13, desc[UR6][R10.64] ;  /* 0x000000060a0d7981 */ /* 0x002f28000c1e1900 */
[----:B------:R0:W-:Y:S01]  /*0570*/  REDG.E.ADD.STRONG.GPU desc[UR6][R10.64], R4 ;  /* 0x000000040a00798e */ /* 0x0001e2000c12e106 */
[----:B----4-:R-:W-:-:S05]  /*0580*/  IMAD.WIDE R12, R13, 0x4, R8 ;  /* 0x000000040d0c7825 */ /* 0x010fca00078e0208 */
[----:B------:R0:W-:Y:S04]  /*0590*/  STG.E desc[UR6][R12.64], R23 ;  /* 0x000000170c007986 */ /* 0x0001e8000c101906 */
[----:B------:R0:W-:Y:S04]  /*05a0*/  STG.E desc[UR6][R12.64+0x4], R23 ;  /* 0x000004170c007986 */ /* 0x0001e8000c101906 */
[----:B---3--:R-:W3:Y:S02]  /*05b0*/  LDG.E R15, desc[UR6][R2.64] ;  /* 0x00000006020f7981 */ /* 0x008ee4000c1e1900 */
[----:B---3--:R-:W-:-:S05]  /*05c0*/  LOP3.LUT R19, R15, UR4, RZ, 0xc0, !PT ;  /* 0x000000040f137c12 */ /* 0x008fca000f8ec0ff */
[----:B------:R-:W-:-:S05]  /*05d0*/  IMAD.WIDE R6, R19, 0x4, R6 ;  /* 0x0000000413067825 */ /* 0x000fca00078e0206 */
[----:B--2---:R-:W2:Y:S01]  /*05e0*/  LDG.E R17, desc[UR6][R6.64] ;  /* 0x0000000606117981 */ /* 0x004ea2000c1e1900 */
[----:B------:R-:W-:-:S03]  /*05f0*/  IMAD R5, R0, 0x4, R5 ;  /* 0x0000000400057824 */ /* 0x000fc600078e0205 */
[----:B------:R0:W-:Y:S02]  /*0600*/  REDG.E.ADD.STRONG.GPU desc[UR6][R6.64], R4 ;  /* 0x000000040600798e */ /* 0x0001e4000c12e106 */
[----:B------:R-:W-:Y:S01]  /*0610*/  ISETP.GE.AND P0, PT, R5, UR8, PT ;  /* 0x0000000805007c0c */ /* 0x000fe2000bf06270 */
[----:B--2---:R-:W-:-:S05]  /*0620*/  IMAD.WIDE R8, R17, 0x4, R8 ;  /* 0x0000000411087825 */ /* 0x004fca00078e0208 */
[----:B------:R0:W-:Y:S04]  /*0630*/  STG.E desc[UR6][R8.64], R15 ;  /* 0x0000000f08007986 */ /* 0x0001e8000c101906 */
[----:B------:R0:W-:Y:S03]  /*0640*/  STG.E desc[UR6][R8.64+0x4], R15 ;  /* 0x0000040f08007986 */ /* 0x0001e6000c101906 */
[----:B------:R-:W-:Y:S05]  /*0650*/  @!P0 BRA `(.L_x_23) ;  /* 0xfffffffc00688947 */ /* 0x000fea000383ffff */
[----:B------:R-:W-:Y:S05]  /*0660*/  EXIT ;  /* 0x000000000000794d */ /* 0x000fea0003800000 */
.L_x_24:
        /* <DEDUP_REMOVED lines=9> */
.L_x_28:


//--------------------- .text._Z20calculateBucketSizesPiiS_i --------------------------
	.section	.text._Z20calculateBucketSizesPiiS_i,"ax",@progbits
	.align	128
        .global         _Z20calculateBucketSizesPiiS_i
        .type           _Z20calculateBucketSizesPiiS_i,@function
        .size           _Z20calculateBucketSizesPiiS_i,(.L_x_29 - _Z20calculateBucketSizesPiiS_i)
        .other          _Z20calculateBucketSizesPiiS_i,@"STO_CUDA_ENTRY STV_DEFAULT"
_Z20calculateBucketSizesPiiS_i:
.text._Z20calculateBucketSizesPiiS_i:
        /* <DEDUP_REMOVED lines=8> */
[----:B---3--:R-:W-:-:S04]  /*0080*/  IADD3 R6, P1, PT, R1, UR4, RZ ;  /* 0x0000000401067c10 */ /* 0x008fc8000ff3e0ff */
[----:B--2---:R-:W-:Y:S01]  /*0090*/  IADD3.X R7, PT, PT, RZ, UR5, RZ, P1, !PT ;  /* 0x00000005ff077c10 */ /* 0x004fe20008ffe4ff */
[----:B-1----:R-:W-:-:S05]  /*00a0*/  IMAD R3, R3, UR6, R0 ;  /* 0x0000000603037c24 */ /* 0x002fca000f8e0200 */
[----:B0-----:R-:W-:-:S13]  /*00b0*/  ISETP.GE.AND P0, PT, R3, UR7, PT ;  /* 0x0000000703007c0c */ /* 0x001fda000bf06270 */
[----:B------:R-:W-:Y:S05]  /*00c0*/  @P0 EXIT ;  /* 0x000000000000094d */ /* 0x000fea0003800000 */
[----:B------:R-:W0:Y:S01]  /*00d0*/  LDC.64 R4, c[0x0][0x380] ;  /* 0x0000e000ff047b82 */ /* 0x000e220000000a00 */
[----:B------:R-:W1:Y:S01]  /*00e0*/  LDCU.64 UR6, c[0x0][0x358] ;  /* 0x00006b00ff0677ac */ /* 0x000e620008000a00 */
[----:B------:R-:W2:Y:S06]  /*00f0*/  LDCU UR4, c[0x0][0x398] ;  /* 0x00007300ff0477ac */ /* 0x000eac0008000800 */
[----:B------:R-:W3:Y:S01]  /*0100*/  LDC.64 R8, c[0x0][0x390] ;  /* 0x0000e400ff087b82 */ /* 0x000ee20000000a00 */
[----:B0-----:R-:W-:-:S05]  /*0110*/  IMAD.WIDE R4, R3, 0x4, R4 ;  /* 0x0000000403047825 */ /* 0x001fca00078e0204 */
[----:B-1----:R-:W4:Y:S01]  /*0120*/  LDG.E R2, desc[UR6][R4.64] ;  /* 0x0000000604027981 */ /* 0x002f22000c1e1900 */
[----:B--2---:R-:W-:Y:S01]  /*0130*/  UIADD3 UR4, UPT, UPT, UR4, -0x1, URZ ;  /* 0xffffffff04047890 */ /* 0x004fe2000fffe0ff */
[----:B------:R-:W-:-:S05]  /*0140*/  IMAD.MOV.U32 R13, RZ, RZ, 0x1 ;  /* 0x00000001ff0d7424 */ /* 0x000fca00078e00ff */
[----:B----4-:R-:W-:-:S05]  /*0150*/  LOP3.LUT R3, R2, UR4, RZ, 0xc0, !PT ;  /* 0x0000000402037c12 */ /* 0x010fca000f8ec0ff */
[----:B------:R-:W0:Y:S01]  /*0160*/  LDCU.64 UR4, c[0x4][0x8] ;  /* 0x01000100ff0477ac */ /* 0x000e220008000a00 */
[----:B---3--:R-:W-:-:S05]  /*0170*/  IMAD.WIDE R8, R3, 0x4, R8 ;  /* 0x0000000403087825 */ /* 0x008fca00078e0208 */
[----:B------:R1:W-:Y:S04]  /*0180*/  REDG.E.ADD.STRONG.GPU desc[UR6][R8.64], R13 ;  /* 0x0000000d0800798e */ /* 0x0003e8000c12e106 */
[----:B------:R-:W2:Y:S01]  /*0190*/  LDG.E R3, desc[UR6][R8.64] ;  /* 0x0000000608037981 */ /* 0x000ea2000c1e1900 */
[----:B------:R-:W-:-:S04]  /*01a0*/  MOV R0, 0x0 ;  /* 0x0000000000007802 */ /* 0x000fc80000000f00 */
[----:B------:R1:W3:Y:S01]  /*01b0*/  LDC.64 R10, c[0x4][R0] ;  /* 0x01000000000a7b82 */ /* 0x0002e20000000a00 */
[----:B0-----:R-:W-:Y:S01]  /*01c0*/  MOV R4, UR4 ;  /* 0x0000000400047c02 */ /* 0x001fe20008000f00 */
[----:B------:R-:W-:Y:S01]  /*01d0*/  IMAD.U32 R5, RZ, RZ, UR5 ;  /* 0x00000005ff057e24 */ /* 0x000fe2000f8e00ff */
[----:B--23--:R1:W-:Y:S06]  /*01e0*/  STL.64 [R1], R2 ;  /* 0x0000000201007387 */ /* 0x00c3ec0000100a00 */
[----:B------:R-:W-:-:S07]  /*01f0*/  LEPC R20, `(.L_x_25) ;  /* 0x000000001014794e */ /* 0x000fce0000000000 */
[----:B-1----:R-:W-:Y:S05]  /*0200*/  CALL.ABS.NOINC R10 ;  /* 0x000000000a007343 */ /* 0x002fea0003c00000 */
.L_x_25:
[----:B------:R-:W-:Y:S05]  /*0210*/  EXIT ;  /* 0x000000000000794d */ /* 0x000fea0003800000 */
.L_x_26:
        /* <DEDUP_REMOVED lines=14> */
.L_x_29:


//--------------------- .nv.global.init           --------------------------
	.section	.nv.global.init,"aw",@progbits
.nv.global.init:
	.type		$str,@object
	.size		$str,($str$1 - $str)
$str:
        /*0000*/ 	.byte	0x25, 0x64, 0x3a, 0x20, 0x25, 0x64, 0x0a, 0x00
	.type		$str$1,@object
	.size		$str$1,(.L_1 - $str$1)
$str$1:
        /*0008*/ 	.byte	0x57, 0x72, 0x69, 0x74, 0x69, 0x6e, 0x67, 0x20, 0x25, 0x64, 0x20, 0x74, 0x6f, 0x20, 0x25, 0x64
        /*0018*/ 	.byte	0x0a, 0x00
.L_1:


//--------------------- .nv.shared.reserved.0     --------------------------
	.section	.nv.shared.reserved.0,"aw",@nobits
	.weak		__nv_reservedSMEM_offset_0_alias
	.size		__nv_reservedSMEM_offset_0_alias, 0, 64
	.other		__nv_reservedSMEM_offset_0_alias,@"STO_CUDA_RESERVED_SHARED STV_DEFAULT"
__nv_reservedSMEM_offset_0_alias:
	.zero		0
	.zero		64


//--------------------- .nv.constant0._Z10probePhasePiS_S_iiS_S_S_ --------------------------
	.section	.nv.constant0._Z10probePhasePiS_S_iiS_S_S_,"a",@progbits
	.sectionflags	@""
	.align	4
.nv.constant0._Z10probePhasePiS_S_iiS_S_S_:
	.zero		952


//--------------------- .nv.constant0._Z10buildPhasePiiiS_S_S_ --------------------------
	.section	.nv.constant0._Z10buildPhasePiiiS_S_S_,"a",@progbits
	.sectionflags	@""
	.align	4
.nv.constant0._Z10buildPhasePiiiS_S_S_:
	.zero		936


//--------------------- .nv.constant0._Z20calculateBucketSizesPiiS_i --------------------------
	.section	.nv.constant0._Z20calculateBucketSizesPiiS_i,"a",@progbits
	.sectionflags	@""
	.align	4
.nv.constant0._Z20calculateBucketSizesPiiS_i:
	.zero		924


//--------------------- SYMBOLS --------------------------

	.type		.nv.reservedSmem.offset0,@object
	.size		.nv.reservedSmem.offset0,0x4
	.type		vprintf,@function
